	.target	sm_90a

	.elftype	@"ET_EXEC"


//--------------------- .note.nv.tkinfo           --------------------------
	.section	.note.nv.tkinfo,"",@"SHT_NOTE"
	.sectionflags	@"SHF_NOTE_NV_TKINFO"
	.tkinfo
        /*0018*/ 	.word	0x00000002
        /*0030*/ 	.string	""
        /*0030*/ 	.string	"ptxas"
        /*0030*/ 	.string	"Cuda compilation tools, release 13.0, V13.0.88"
        /*0030*/ 	.string	"Build cuda_13.0.r13.0/compiler.36424714_0"
        /*0030*/ 	.string	"-v  -suppress-debug-info  -lineinfo  -arch sm_90a "



//--------------------- .note.nv.cuinfo           --------------------------
	.section	.note.nv.cuinfo,"",@"SHT_NOTE"
	.sectionflags	@"SHF_NOTE_NV_CUINFO"
        /*0018*/ 	.short	0x0002
        /*001a*/ 	.short	0x005a
        /*001c*/ 	.short	0x0082
	.zero		2


//--------------------- .nv.info                  --------------------------
	.section	.nv.info,"",@"SHT_CUDA_INFO"
	.align	4


	//----- nvinfo : EIATTR_REGCOUNT
	.align		4
        /*0000*/ 	.byte	0x04, 0x2f
        /*0002*/ 	.short	(.L_1 - .L_0)
	.align		4
.L_0:
        /*0004*/ 	.word	index@(matmul_kernel)
        /*0008*/ 	.word	0x000000b6


	//----- nvinfo : EIATTR_FRAME_SIZE
	.align		4
.L_1:
        /*000c*/ 	.byte	0x04, 0x11
        /*000e*/ 	.short	(.L_3 - .L_2)
	.align		4
.L_2:
        /*0010*/ 	.word	index@(matmul_kernel)
        /*0014*/ 	.word	0x00000000


	//----- nvinfo : EIATTR_MIN_STACK_SIZE
	.align		4
.L_3:
        /*0018*/ 	.byte	0x04, 0x12
        /*001a*/ 	.short	(.L_5 - .L_4)
	.align		4
.L_4:
        /*001c*/ 	.word	index@(matmul_kernel)
        /*0020*/ 	.word	0x00000000
.L_5:


//--------------------- .nv.compat                --------------------------
	.section	.nv.compat,"",@"SHT_CUDA_COMPAT_INFO"
	.align	4
        /*0000*/ 	.byte	0x02, 0x09, 0x01, 0x00, 0x02, 0x02, 0x01, 0x00, 0x02, 0x05, 0x05, 0x00, 0x03, 0x07, 0x01, 0x01
        /*0010*/ 	.byte	0x02, 0x03, 0x00, 0x00, 0x02, 0x06, 0x01, 0x00, 0x04, 0x0b, 0x08, 0x00, 0x00, 0x00, 0x00, 0x00
        /*0020*/ 	.byte	0x00, 0x00, 0x00, 0x00


//--------------------- .nv.info.matmul_kernel    --------------------------
	.section	.nv.info.matmul_kernel,"",@"SHT_CUDA_INFO"
	.sectionflags	@""
	.align	4


	//----- nvinfo : EIATTR_CUDA_API_VERSION
	.align		4
        /*0000*/ 	.byte	0x04, 0x37
        /*0002*/ 	.short	(.L_7 - .L_6)
.L_6:
        /*0004*/ 	.word	0x00000082


	//----- nvinfo : EIATTR_KPARAM_INFO
	.align		4
.L_7:
        /*0008*/ 	.byte	0x04, 0x17
        /*000a*/ 	.short	(.L_9 - .L_8)
.L_8:
        /*000c*/ 	.word	0x00000000
        /*0010*/ 	.short	0x000d
        /*0012*/ 	.short	0x0048
        /*0014*/ 	.byte	0x00, 0xf4, 0x21, 0x00


	//----- nvinfo : EIATTR_KPARAM_INFO
	.align		4
.L_9:
        /*0018*/ 	.byte	0x04, 0x17
        /*001a*/ 	.short	(.L_11 - .L_10)
.L_10:
        /*001c*/ 	.word	0x00000000
        /*0020*/ 	.short	0x000c
        /*0022*/ 	.short	0x0040
        /*0024*/ 	.byte	0x00, 0xf4, 0x21, 0x00


	//----- nvinfo : EIATTR_KPARAM_INFO
	.align		4
.L_11:
        /*0028*/ 	.byte	0x04, 0x17
        /*002a*/ 	.short	(.L_13 - .L_12)
.L_12:
        /*002c*/ 	.word	0x00000000
        /*0030*/ 	.short	0x000b
        /*0032*/ 	.short	0x0038
        /*0034*/ 	.byte	0x00, 0xf0, 0x11, 0x00


	//----- nvinfo : EIATTR_KPARAM_INFO
	.align		4
.L_13:
        /*0038*/ 	.byte	0x04, 0x17
        /*003a*/ 	.short	(.L_15 - .L_14)
.L_14:
        /*003c*/ 	.word	0x00000000
        /*0040*/ 	.short	0x000a
        /*0042*/ 	.short	0x0034
        /*0044*/ 	.byte	0x00, 0xf0, 0x11, 0x00


	//----- nvinfo : EIATTR_KPARAM_INFO
	.align		4
.L_15:
        /*0048*/ 	.byte	0x04, 0x17
        /*004a*/ 	.short	(.L_17 - .L_16)
.L_16:
        /*004c*/ 	.word	0x00000000
        /*0050*/ 	.short	0x0009
        /*0052*/ 	.short	0x0030
        /*0054*/ 	.byte	0x00, 0xf0, 0x11, 0x00


	//----- nvinfo : EIATTR_KPARAM_INFO
	.align		4
.L_17:
        /*0058*/ 	.byte	0x04, 0x17
        /*005a*/ 	.short	(.L_19 - .L_18)
.L_18:
        /*005c*/ 	.word	0x00000000
        /*0060*/ 	.short	0x0008
        /*0062*/ 	.short	0x002c
        /*0064*/ 	.byte	0x00, 0xf0, 0x11, 0x00


	//----- nvinfo : EIATTR_KPARAM_INFO
	.align		4
.L_19:
        /*0068*/ 	.byte	0x04, 0x17
        /*006a*/ 	.short	(.L_21 - .L_20)
.L_20:
        /*006c*/ 	.word	0x00000000
        /*0070*/ 	.short	0x0007
        /*0072*/ 	.short	0x0028
        /*0074*/ 	.byte	0x00, 0xf0, 0x11, 0x00


	//----- nvinfo : EIATTR_KPARAM_INFO
	.align		4
.L_21:
        /*0078*/ 	.byte	0x04, 0x17
        /*007a*/ 	.short	(.L_23 - .L_22)
.L_22:
        /*007c*/ 	.word	0x00000000
        /*0080*/ 	.short	0x0006
        /*0082*/ 	.short	0x0024
        /*0084*/ 	.byte	0x00, 0xf0, 0x11, 0x00


	//----- nvinfo : EIATTR_KPARAM_INFO
	.align		4
.L_23:
        /*0088*/ 	.byte	0x04, 0x17
        /*008a*/ 	.short	(.L_25 - .L_24)
.L_24:
        /*008c*/ 	.word	0x00000000
        /*0090*/ 	.short	0x0005
        /*0092*/ 	.short	0x0020
        /*0094*/ 	.byte	0x00, 0xf0, 0x11, 0x00


	//----- nvinfo : EIATTR_KPARAM_INFO
	.align		4
.L_25:
        /*0098*/ 	.byte	0x04, 0x17
        /*009a*/ 	.short	(.L_27 - .L_26)
.L_26:
        /*009c*/ 	.word	0x00000000
        /*00a0*/ 	.short	0x0004
        /*00a2*/ 	.short	0x001c
        /*00a4*/ 	.byte	0x00, 0xf0, 0x11, 0x00


	//----- nvinfo : EIATTR_KPARAM_INFO
	.align		4
.L_27:
        /*00a8*/ 	.byte	0x04, 0x17
        /*00aa*/ 	.short	(.L_29 - .L_28)
.L_28:
        /*00ac*/ 	.word	0x00000000
        /*00b0*/ 	.short	0x0003
        /*00b2*/ 	.short	0x0018
        /*00b4*/ 	.byte	0x00, 0xf0, 0x11, 0x00


	//----- nvinfo : EIATTR_KPARAM_INFO
	.align		4
.L_29:
        /*00b8*/ 	.byte	0x04, 0x17
        /*00ba*/ 	.short	(.L_31 - .L_30)
.L_30:
        /*00bc*/ 	.word	0x00000000
        /*00c0*/ 	.short	0x0002
        /*00c2*/ 	.short	0x0010
        /*00c4*/ 	.byte	0x00, 0xf4, 0x21, 0x00


	//----- nvinfo : EIATTR_KPARAM_INFO
	.align		4
.L_31:
        /*00c8*/ 	.byte	0x04, 0x17
        /*00ca*/ 	.short	(.L_33 - .L_32)
.L_32:
        /*00cc*/ 	.word	0x00000000
        /*00d0*/ 	.short	0x0001
        /*00d2*/ 	.short	0x0008
        /*00d4*/ 	.byte	0x00, 0xf4, 0x21, 0x00


	//----- nvinfo : EIATTR_KPARAM_INFO
	.align		4
.L_33:
        /*00d8*/ 	.byte	0x04, 0x17
        /*00da*/ 	.short	(.L_35 - .L_34)
.L_34:
        /*00dc*/ 	.word	0x00000000
        /*00e0*/ 	.short	0x0000
        /*00e2*/ 	.short	0x0000
        /*00e4*/ 	.byte	0x00, 0xf4, 0x21, 0x00


	//----- nvinfo : EIATTR_SPARSE_MMA_MASK
	.align		4
.L_35:
        /*00e8*/ 	.byte	0x03, 0x50
        /*00ea*/ 	.short	0x0000


	//----- nvinfo : EIATTR_MAXREG_COUNT
	.align		4
        /*00ec*/ 	.byte	0x03, 0x1b
        /*00ee*/ 	.short	0x00ff


	//----- nvinfo : EIATTR_NUM_BARRIERS
	.align		4
        /*00f0*/ 	.byte	0x02, 0x4c
        /*00f2*/ 	.byte	0x01
	.zero		1


	//----- nvinfo : EIATTR_MERCURY_ISA_VERSION
	.align		4
        /*00f4*/ 	.byte	0x03, 0x5f
        /*00f6*/ 	.short	0x0101


	//----- nvinfo : EIATTR_EXIT_INSTR_OFFSETS
	.align		4
        /*00f8*/ 	.byte	0x04, 0x1c
        /*00fa*/ 	.short	(.L_37 - .L_36)


	//   ....[0]....
.L_36:
        /*00fc*/ 	.word	0x00003f30


	//   ....[1]....
        /*0100*/ 	.word	0x00003f60


	//----- nvinfo : EIATTR_REQNTID
	.align		4
.L_37:
        /*0104*/ 	.byte	0x04, 0x10
        /*0106*/ 	.short	(.L_39 - .L_38)
.L_38:
        /*0108*/ 	.word	0x00000100
        /*010c*/ 	.word	0x00000001
        /*0110*/ 	.word	0x00000001


	//----- nvinfo : EIATTR_CBANK_PARAM_SIZE
	.align		4
.L_39:
        /*0114*/ 	.byte	0x03, 0x19
        /*0116*/ 	.short	0x0050


	//----- nvinfo : EIATTR_PARAM_CBANK
	.align		4
        /*0118*/ 	.byte	0x04, 0x0a
        /*011a*/ 	.short	(.L_41 - .L_40)
	.align		4
.L_40:
        /*011c*/ 	.word	index@(.nv.constant0.matmul_kernel)
        /*0120*/ 	.short	0x0210
        /*0122*/ 	.short	0x0050


	//----- nvinfo : EIATTR_SW_WAR
	.align		4
.L_41:
        /*0124*/ 	.byte	0x04, 0x36
        /*0126*/ 	.short	(.L_43 - .L_42)
.L_42:
        /*0128*/ 	.word	0x00000008
.L_43:


//--------------------- .nv.callgraph             --------------------------
	.section	.nv.callgraph,"",@"SHT_CUDA_CALLGRAPH"
	.align	4
	.sectionentsize	8
	.align		4
        /*0000*/ 	.word	0x00000000
	.align		4
        /*0004*/ 	.word	0xffffffff
	.align		4
        /*0008*/ 	.word	0x00000000
	.align		4
        /*000c*/ 	.word	0xfffffffe
	.align		4
        /*0010*/ 	.word	0x00000000
	.align		4
        /*0014*/ 	.word	0xfffffffd
	.align		4
        /*0018*/ 	.word	0x00000000
	.align		4
        /*001c*/ 	.word	0xfffffffc


//--------------------- .text.matmul_kernel       --------------------------
	.section	.text.matmul_kernel,"ax",@progbits
	.align	128
        .global         matmul_kernel
        .type           matmul_kernel,@function
        .size           matmul_kernel,(.L_x_3 - matmul_kernel)
        .other          matmul_kernel,@"STO_CUDA_ENTRY STV_DEFAULT"
matmul_kernel:
.text.matmul_kernel:
[----:B------:R-:W-:Y:S08]  /*0000*/  LDC R1, c[0x0][0x28] ;  /* 0x00000a00ff017b82 */ /* 0x000ff00000000800 */
[----:B------:R-:W0:Y:S01]  /*0010*/  LDC.64 R52, c[0x0][0x228] ;  /* 0x00008a00ff347b82 */ /* 0x000e220000000a00 */
[----:B------:R-:W1:Y:S01]  /*0020*/  S2R R5, SR_CTAID.X ;  /* 0x0000000000057919 */ /* 0x000e620000002500 */
[----:B------:R-:W-:Y:S01]  /*0030*/  UMOV UR4, 0x400 ;  /* 0x0000040000047882 */ /* 0x000fe20000000000 */
[----:B------:R-:W-:-:S05]  /*0040*/  ULDC.64 UR6, c[0x0][0x208] ;  /* 0x0000820000067ab9 */ /* 0x000fca0000000a00 */
[----:B------:R-:W2:Y:S01]  /*0050*/  S2UR UR5, SR_CgaCtaId ;  /* 0x00000000000579c3 */ /* 0x000ea20000008800 */
[----:B0-----:R-:W-:-:S05]  /*0060*/  VIADD R0, R53, 0x3f ;  /* 0x0000003f35007836 */ /* 0x001fca0000000000 */
[----:B------:R-:W-:Y:S01]  /*0070*/  SHF.R.S32.HI R3, RZ, 0x1f, R0 ;  /* 0x0000001fff037819 */ /* 0x000fe20000011400 */
[----:B--2---:R-:W-:-:S03]  /*0080*/  ULEA UR4, UR5, UR4, 0x18 ;  /* 0x0000000405047291 */ /* 0x004fc6000f8ec03f */
[----:B------:R-:W-:Y:S02]  /*0090*/  LEA.HI R3, R3, R0, RZ, 0x6 ;  /* 0x0000000003037211 */ /* 0x000fe400078f30ff */
[----:B-1----:R-:W-:Y:S02]  /*00a0*/  IABS R8, R5 ;  /* 0x0000000500087213 */ /* 0x002fe40000000000 */
[----:B------:R-:W-:-:S05]  /*00b0*/  SHF.R.S32.HI R3, RZ, 0x6, R3 ;  /* 0x00000006ff037819 */ /* 0x000fca0000011403 */
[----:B------:R-:W-:-:S05]  /*00c0*/  IMAD.SHL.U32 R4, R3, 0x8, RZ ;  /* 0x0000000803047824 */ /* 0x000fca00078e00ff */
[-C--:B------:R-:W-:Y:S02]  /*00d0*/  IABS R7, R4.reuse ;  /* 0x0000000400077213 */ /* 0x080fe40000000000 */
[----:B------:R-:W-:Y:S02]  /*00e0*/  IABS R10, R4 ;  /* 0x00000004000a7213 */ /* 0x000fe40000000000 */
[----:B------:R-:W0:Y:S08]  /*00f0*/  I2F.RP R0, R7 ;  /* 0x0000000700007306 */ /* 0x000e300000209400 */
[----:B0-----:R-:W0:Y:S02]  /*0100*/  MUFU.RCP R0, R0 ;  /* 0x0000000000007308 */ /* 0x001e240000001000 */
[----:B0-----:R-:W-:Y:S01]  /*0110*/  VIADD R2, R0, 0xffffffe ;  /* 0x0ffffffe00027836 */ /* 0x001fe20000000000 */
[----:B------:R-:W-:-:S05]  /*0120*/  IADD3 R0, RZ, -R10, RZ ;  /* 0x8000000aff007210 */ /* 0x000fca0007ffe0ff */
[----:B------:R0:W1:Y:S02]  /*0130*/  F2I.FTZ.U32.TRUNC.NTZ R3, R2 ;  /* 0x0000000200037305 */ /* 0x000064000021f000 */
[----:B0-----:R-:W-:Y:S02]  /*0140*/  IMAD.MOV.U32 R2, RZ, RZ, RZ ;  /* 0x000000ffff027224 */ /* 0x001fe400078e00ff */
[----:B-1----:R-:W-:-:S04]  /*0150*/  IMAD.MOV R6, RZ, RZ, -R3 ;  /* 0x000000ffff067224 */ /* 0x002fc800078e0a03 */
[----:B------:R-:W-:Y:S02]  /*0160*/  IMAD R9, R6, R7, RZ ;  /* 0x0000000706097224 */ /* 0x000fe400078e02ff */
[----:B------:R-:W-:Y:S02]  /*0170*/  IMAD.MOV.U32 R6, RZ, RZ, R8 ;  /* 0x000000ffff067224 */ /* 0x000fe400078e0008 */
[----:B------:R-:W-:-:S06]  /*0180*/  IMAD.HI.U32 R3, R3, R9, R2 ;  /* 0x0000000903037227 */ /* 0x000fcc00078e0002 */
[----:B------:R-:W-:-:S04]  /*0190*/  IMAD.HI.U32 R3, R3, R6, RZ ;  /* 0x0000000603037227 */ /* 0x000fc800078e00ff */
[----:B------:R-:W-:-:S05]  /*01a0*/  IMAD R0, R3, R0, R6 ;  /* 0x0000000003007224 */ /* 0x000fca00078e0206 */
[----:B------:R-:W-:-:S13]  /*01b0*/  ISETP.GT.U32.AND P1, PT, R7, R0, PT ;  /* 0x000000000700720c */ /* 0x000fda0003f24070 */
[----:B------:R-:W-:Y:S02]  /*01c0*/  @!P1 IMAD.IADD R0, R0, 0x1, -R7 ;  /* 0x0000000100009824 */ /* 0x000fe400078e0a07 */
[----:B------:R-:W-:Y:S01]  /*01d0*/  @!P1 VIADD R3, R3, 0x1 ;  /* 0x0000000103039836 */ /* 0x000fe20000000000 */
[----:B------:R-:W-:Y:S02]  /*01e0*/  ISETP.NE.AND P1, PT, R4, RZ, PT ;  /* 0x000000ff0400720c */ /* 0x000fe40003f25270 */
[----:B------:R-:W-:Y:S02]  /*01f0*/  ISETP.GE.U32.AND P0, PT, R0, R7, PT ;  /* 0x000000070000720c */ /* 0x000fe40003f06070 */
[----:B------:R-:W-:-:S04]  /*0200*/  LOP3.LUT R0, R5, R4, RZ, 0x3c, !PT ;  /* 0x0000000405007212 */ /* 0x000fc800078e3cff */
[----:B------:R-:W-:Y:S01]  /*0210*/  ISETP.GE.AND P2, PT, R0, RZ, PT ;  /* 0x000000ff0000720c */ /* 0x000fe20003f46270 */
[----:B------:R-:W-:-:S06]  /*0220*/  VIADD R0, R52, 0xf ;  /* 0x0000000f34007836 */ /* 0x000fcc0000000000 */
[----:B------:R-:W-:-:S04]  /*0230*/  @P0 VIADD R3, R3, 0x1 ;  /* 0x0000000103030836 */ /* 0x000fc80000000000 */
[----:B------:R-:W-:Y:S01]  /*0240*/  IMAD.MOV.U32 R2, RZ, RZ, R3 ;  /* 0x000000ffff027224 */ /* 0x000fe200078e0003 */
[----:B------:R-:W-:-:S03]  /*0250*/  SHF.R.S32.HI R3, RZ, 0x1f, R0 ;  /* 0x0000001fff037819 */ /* 0x000fc60000011400 */
[----:B------:R-:W-:Y:S01]  /*0260*/  @!P2 IMAD.MOV R2, RZ, RZ, -R2 ;  /* 0x000000ffff02a224 */ /* 0x000fe200078e0a02 */
[----:B------:R-:W-:Y:S02]  /*0270*/  @!P1 LOP3.LUT R2, RZ, R4, RZ, 0x33, !PT ;  /* 0x00000004ff029212 */ /* 0x000fe400078e33ff */
[----:B------:R-:W-:Y:S02]  /*0280*/  LEA.HI R3, R3, R0, RZ, 0x4 ;  /* 0x0000000003037211 */ /* 0x000fe400078f20ff */
[----:B------:R-:W-:Y:S01]  /*0290*/  SHF.L.U32 R6, R2, 0x3, RZ ;  /* 0x0000000302067819 */ /* 0x000fe200000006ff */
[----:B------:R-:W-:-:S03]  /*02a0*/  IMAD.MOV R2, RZ, RZ, -R2 ;  /* 0x000000ffff027224 */ /* 0x000fc600078e0a02 */
[----:B------:R-:W-:Y:S01]  /*02b0*/  LEA.HI.SX32 R3, R3, -R6, 0x1c ;  /* 0x8000000603037211 */ /* 0x000fe200078fe2ff */
[----:B------:R-:W-:-:S03]  /*02c0*/  IMAD R8, R4, R2, R5 ;  /* 0x0000000204087224 */ /* 0x000fc600078e0205 */
[----:B------:R-:W-:-:S04]  /*02d0*/  VIMNMX R11, R3, 0x8, PT ;  /* 0x00000008030b7848 */ /* 0x000fc80003fe0100 */
[-C--:B------:R-:W-:Y:S02]  /*02e0*/  IABS R7, R11.reuse ;  /* 0x0000000b00077213 */ /* 0x080fe40000000000 */
[----:B------:R-:W-:Y:S02]  /*02f0*/  IABS R4, R11 ;  /* 0x0000000b00047213 */ /* 0x000fe40000000000 */
[----:B------:R-:W0:Y:S08]  /*0300*/  I2F.RP R0, R7 ;  /* 0x0000000700007306 */ /* 0x000e300000209400 */
[----:B0-----:R-:W0:Y:S02]  /*0310*/  MUFU.RCP R0, R0 ;  /* 0x0000000000007308 */ /* 0x001e240000001000 */
[----:B0-----:R-:W-:-:S02]  /*0320*/  VIADD R3, R0, 0xffffffe ;  /* 0x0ffffffe00037836 */ /* 0x001fc40000000000 */
[----:B------:R-:W-:-:S04]  /*0330*/  IMAD.MOV R0, RZ, RZ, -R4 ;  /* 0x000000ffff007224 */ /* 0x000fc800078e0a04 */
[----:B------:R-:W0:Y:S02]  /*0340*/  F2I.FTZ.U32.TRUNC.NTZ R3, R3 ;  /* 0x0000000300037305 */ /* 0x000e24000021f000 */
[----:B0-----:R-:W-:-:S04]  /*0350*/  IMAD.MOV R9, RZ, RZ, -R3 ;  /* 0x000000ffff097224 */ /* 0x001fc800078e0a03 */
[----:B------:R-:W-:Y:S01]  /*0360*/  IMAD.MOV.U32 R2, RZ, RZ, R9 ;  /* 0x000000ffff027224 */ /* 0x000fe200078e0009 */
[----:B------:R-:W-:-:S03]  /*0370*/  IABS R9, R8 ;  /* 0x0000000800097213 */ /* 0x000fc60000000000 */
[----:B------:R-:W-:Y:S02]  /*0380*/  IMAD R5, R2, R7, RZ ;  /* 0x0000000702057224 */ /* 0x000fe400078e02ff */
[----:B------:R-:W-:-:S04]  /*0390*/  IMAD.MOV.U32 R2, RZ, RZ, RZ ;  /* 0x000000ffff027224 */ /* 0x000fc800078e00ff */
[----:B------:R-:W-:Y:S01]  /*03a0*/  IMAD.HI.U32 R2, R3, R5, R2 ;  /* 0x0000000503027227 */ /* 0x000fe200078e0002 */
[----:B------:R-:W-:-:S04]  /*03b0*/  LOP3.LUT R3, R8, R11, RZ, 0x3c, !PT ;  /* 0x0000000b08037212 */ /* 0x000fc800078e3cff */
[----:B------:R-:W-:Y:S01]  /*03c0*/  ISETP.GE.AND P2, PT, R3, RZ, PT ;  /* 0x000000ff0300720c */ /* 0x000fe20003f46270 */
[----:B------:R-:W-:Y:S01]  /*03d0*/  IMAD.HI.U32 R2, R2, R9, RZ ;  /* 0x0000000902027227 */ /* 0x000fe200078e00ff */
[----:B------:R-:W0:Y:S03]  /*03e0*/  LDC R3, c[0x0][0x230] ;  /* 0x00008c00ff037b82 */ /* 0x000e260000000800 */
[----:B------:R-:W-:-:S05]  /*03f0*/  IMAD R0, R2, R0, R9 ;  /* 0x0000000002007224 */ /* 0x000fca00078e0209 */
[----:B------:R-:W-:-:S13]  /*0400*/  ISETP.GT.U32.AND P1, PT, R7, R0, PT ;  /* 0x000000000700720c */ /* 0x000fda0003f24070 */
[-C--:B------:R-:W-:Y:S01]  /*0410*/  @!P1 IADD3 R0, R0, -R7.reuse, RZ ;  /* 0x8000000700009210 */ /* 0x080fe20007ffe0ff */
[----:B------:R-:W-:Y:S01]  /*0420*/  @!P1 VIADD R2, R2, 0x1 ;  /* 0x0000000102029836 */ /* 0x000fe20000000000 */
[----:B------:R-:W-:Y:S01]  /*0430*/  ISETP.NE.AND P1, PT, R11, RZ, PT ;  /* 0x000000ff0b00720c */ /* 0x000fe20003f25270 */
[----:B0-----:R-:W-:Y:S01]  /*0440*/  VIADD R3, R3, 0x7f ;  /* 0x0000007f03037836 */ /* 0x001fe20000000000 */
[----:B------:R-:W-:Y:S02]  /*0450*/  ISETP.GE.U32.AND P0, PT, R0, R7, PT ;  /* 0x000000070000720c */ /* 0x000fe40003f06070 */
[----:B------:R-:W0:Y:S11]  /*0460*/  S2R R0, SR_TID.X ;  /* 0x0000000000007919 */ /* 0x000e360000002100 */
[----:B------:R-:W-:Y:S01]  /*0470*/  @P0 VIADD R2, R2, 0x1 ;  /* 0x0000000102020836 */ /* 0x000fe20000000000 */
[----:B------:R-:W-:-:S03]  /*0480*/  ISETP.GT.AND P0, PT, R3, 0x7f, PT ;  /* 0x0000007f0300780c */ /* 0x000fc60003f04270 */
[----:B------:R-:W-:Y:S01]  /*0490*/  @!P2 IMAD.MOV R2, RZ, RZ, -R2 ;  /* 0x000000ffff02a224 */ /* 0x000fe200078e0a02 */
[----:B------:R-:W-:-:S05]  /*04a0*/  @!P1 LOP3.LUT R2, RZ, R11, RZ, 0x33, !PT ;  /* 0x0000000bff029212 */ /* 0x000fca00078e33ff */
[----:B------:R-:W-:Y:S02]  /*04b0*/  IMAD.MOV R4, RZ, RZ, -R2 ;  /* 0x000000ffff047224 */ /* 0x000fe400078e0a02 */
[----:B------:R-:W-:Y:S02]  /*04c0*/  IMAD.SHL.U32 R86, R2, 0x40, RZ ;  /* 0x0000004002567824 */ /* 0x000fe400078e00ff */
[----:B------:R-:W-:Y:S01]  /*04d0*/  IMAD R4, R11, R4, R8 ;  /* 0x000000040b047224 */ /* 0x000fe200078e0208 */
[----:B------:R-:W-:Y:S02]  /*04e0*/  @!P0 PRMT R20, RZ, 0x7610, R20 ;  /* 0x00007610ff148816 */ /* 0x000fe40000000014 */
[----:B------:R-:W-:Y:S01]  /*04f0*/  @!P0 PRMT R22, RZ, 0x7610, R22 ;  /* 0x00007610ff168816 */ /* 0x000fe20000000016 */
[----:B------:R-:W-:Y:S01]  /*0500*/  IMAD.IADD R4, R6, 0x1, R4 ;  /* 0x0000000106047824 */ /* 0x000fe200078e0204 */
[----:B------:R-:W-:Y:S01]  /*0510*/  @!P0 PRMT R20, R20, 0x5410, RZ ;  /* 0x0000541014148816 */ /* 0x000fe200000000ff */
[C---:B0-----:R-:W-:Y:S01]  /*0520*/  @!P0 IMAD.SHL.U32 R85, R0.reuse, 0x20, RZ ;  /* 0x0000002000558824 */ /* 0x041fe200078e00ff */
[C---:B------:R-:W-:Y:S01]  /*0530*/  LOP3.LUT R5, R0.reuse, 0xf, RZ, 0xc0, !PT ;  /* 0x0000000f00057812 */ /* 0x040fe200078ec0ff */
[----:B------:R-:W-:Y:S01]  /*0540*/  @!P0 IMAD.SHL.U32 R84, R0, 0x40, RZ ;  /* 0x0000004000548824 */ /* 0x000fe200078e00ff */
[----:B------:R-:W-:-:S02]  /*0550*/  SHF.R.U32.HI R83, RZ, 0x4, R0 ;  /* 0x00000004ff537819 */ /* 0x000fc40000011600 */
[----:B------:R-:W-:Y:S02]  /*0560*/  LEA R80, R4, R5, 0x4 ;  /* 0x0000000504507211 */ /* 0x000fe400078e20ff */
[C---:B------:R-:W-:Y:S02]  /*0570*/  LOP3.LUT R81, R0.reuse, 0x80, RZ, 0xc0, !PT ;  /* 0x0000008000517812 */ /* 0x040fe400078ec0ff */
[----:B------:R-:W-:Y:S02]  /*0580*/  LEA.HI R82, R0, 0x30, RZ, 0x1c ;  /* 0x0000003000527811 */ /* 0x000fe400078fe0ff */
[----:B------:R-:W-:Y:S02]  /*0590*/  SGXT.U32 R83, R83, 0x4 ;  /* 0x000000045353781a */ /* 0x000fe40000000000 */
[----:B------:R-:W-:Y:S02]  /*05a0*/  @!P0 PRMT R22, R22, 0x5410, RZ ;  /* 0x0000541016168816 */ /* 0x000fe400000000ff */
[----:B------:R-:W-:Y:S01]  /*05b0*/  @!P0 LOP3.LUT R85, R85, 0x60, RZ, 0xc0, !PT ;  /* 0x0000006055558812 */ /* 0x000fe200078ec0ff */
[----:B------:R-:W-:Y:S06]  /*05c0*/  @!P0 BRA `(.L_x_0) ;  /* 0x0000003400808947 */ /* 0x000fec0003800000 */
[----:B------:R-:W-:Y:S01]  /*05d0*/  IABS R15, R52 ;  /* 0x00000034000f7213 */ /* 0x000fe20000000000 */
[C---:B------:R-:W-:Y:S01]  /*05e0*/  IMAD.SHL.U32 R84, R0.reuse, 0x40, RZ ;  /* 0x0000004000547824 */ /* 0x040fe200078e00ff */
[----:B------:R-:W-:Y:S01]  /*05f0*/  IABS R2, R53 ;  /* 0x0000003500027213 */ /* 0x000fe20000000000 */
[C---:B------:R-:W-:Y:S01]  /*0600*/  IMAD.SHL.U32 R85, R0.reuse, 0x20, RZ ;  /* 0x0000002000557824 */ /* 0x040fe200078e00ff */
[----:B------:R-:W0:Y:S01]  /*0610*/  I2F.RP R9, R15 ;  /* 0x0000000f00097306 */ /* 0x000e220000209400 */
[----:B------:R-:W-:Y:S01]  /*0620*/  LEA.HI R14, R81, R86, RZ, 0x19 ;  /* 0x00000056510e7211 */ /* 0x000fe200078fc8ff */
[----:B------:R-:W-:Y:S01]  /*0630*/  IMAD.SHL.U32 R89, R0, 0x2, RZ ;  /* 0x0000000200597824 */ /* 0x000fe200078e00ff */
[----:B------:R-:W-:Y:S01]  /*0640*/  ISETP.NE.AND P3, PT, R52, RZ, PT ;  /* 0x000000ff3400720c */ /* 0x000fe20003f65270 */
[----:B------:R-:W1:Y:S01]  /*0650*/  LDC R111, c[0x0][0x238] ;  /* 0x00008e00ff6f7b82 */ /* 0x000e620000000800 */
[C---:B------:R-:W-:Y:S01]  /*0660*/  IADD3 R26, R14.reuse, 0xc, RZ ;  /* 0x0000000c0e1a7810 */ /* 0x040fe20007ffe0ff */
[C---:B------:R-:W-:Y:S01]  /*0670*/  VIADD R16, R14.reuse, 0x3e ;  /* 0x0000003e0e107836 */ /* 0x040fe20000000000 */
[C---:B------:R-:W-:Y:S01]  /*0680*/  IADD3 R30, R14.reuse, 0x6, RZ ;  /* 0x000000060e1e7810 */ /* 0x040fe20007ffe0ff */
[----:B------:R-:W2:Y:S01]  /*0690*/  I2F.RP R8, R2 ;  /* 0x0000000200087306 */ /* 0x000ea20000209400 */
[C---:B------:R-:W-:Y:S01]  /*06a0*/  VIADD R17, R14.reuse, 0x3c ;  /* 0x0000003c0e117836 */ /* 0x040fe20000000000 */
[----:B------:R-:W-:Y:S01]  /*06b0*/  IABS R59, R26 ;  /* 0x0000001a003b7213 */ /* 0x000fe20000000000 */
[----:B------:R-:W-:Y:S01]  /*06c0*/  VIADD R18, R14, 0x3a ;  /* 0x0000003a0e127836 */ /* 0x000fe20000000000 */
[----:B------:R-:W-:Y:S01]  /*06d0*/  ISETP.GE.AND P2, PT, R16, RZ, PT ;  /* 0x000000ff1000720c */ /* 0x000fe20003f46270 */
[C---:B------:R-:W-:Y:S01]  /*06e0*/  VIADD R19, R14.reuse, 0x38 ;  /* 0x000000380e137836 */ /* 0x040fe20000000000 */
[----:B------:R-:W-:Y:S01]  /*06f0*/  IABS R65, R30 ;  /* 0x0000001e00417213 */ /* 0x000fe20000000000 */
[C---:B------:R-:W-:Y:S01]  /*0700*/  VIADD R22, R14.reuse, 0x24 ;  /* 0x000000240e167836 */ /* 0x040fe20000000000 */
[----:B0-----:R-:W0:Y:S01]  /*0710*/  MUFU.RCP R9, R9 ;  /* 0x0000000900097308 */ /* 0x001e220000001000 */
[----:B------:R-:W-:Y:S01]  /*0720*/  IABS R12, R18 ;  /* 0x00000012000c7213 */ /* 0x000fe20000000000 */
[C---:B------:R-:W-:Y:S01]  /*0730*/  VIADD R20, R14.reuse, 0x26 ;  /* 0x000000260e147836 */ /* 0x040fe20000000000 */
[----:B------:R-:W-:Y:S01]  /*0740*/  IABS R13, R19 ;  /* 0x00000013000d7213 */ /* 0x000fe20000000000 */
[C---:B------:R-:W-:Y:S01]  /*0750*/  VIADD R24, R14.reuse, 0xe ;  /* 0x0000000e0e187836 */ /* 0x040fe20000000000 */
[----:B------:R-:W-:Y:S01]  /*0760*/  IABS R33, R22 ;  /* 0x0000001600217213 */ /* 0x000fe20000000000 */
[C---:B------:R-:W-:Y:S01]  /*0770*/  VIADD R28, R14.reuse, 0x8 ;  /* 0x000000080e1c7836 */ /* 0x040fe20000000000 */
[----:B------:R-:W-:Y:S01]  /*0780*/  IABS R31, R20 ;  /* 0x00000014001f7213 */ /* 0x000fe20000000000 */
[----:B--2---:R-:W2:Y:S01]  /*0790*/  MUFU.RCP R8, R8 ;  /* 0x0000000800087308 */ /* 0x004ea20000001000 */
[----:B------:R-:W-:Y:S01]  /*07a0*/  IABS R57, R24 ;  /* 0x0000001800397213 */ /* 0x000fe20000000000 */
[----:B------:R-:W-:Y:S01]  /*07b0*/  VIADD R32, R14, 0x4 ;  /* 0x000000040e207836 */ /* 0x000fe20000000000 */
[----:B------:R-:W-:Y:S01]  /*07c0*/  IABS R63, R28 ;  /* 0x0000001c003f7213 */ /* 0x000fe20000000000 */
[----:B------:R-:W-:Y:S01]  /*07d0*/  ULDC UR5, c[0x0][0x234] ;  /* 0x00008d0000057ab9 */ /* 0x000fe20000000800 */
[----:B------:R-:W-:Y:S01]  /*07e0*/  IABS R69, R14 ;  /* 0x0000000e00457213 */ /* 0x000fe20000000000 */
[----:B------:R-:W-:Y:S01]  /*07f0*/  ULDC.64 UR8, c[0x0][0x210] ;  /* 0x0000840000087ab9 */ /* 0x000fe20000000a00 */
[----:B------:R-:W-:Y:S01]  /*0800*/  IABS R67, R32 ;  /* 0x0000002000437213 */ /* 0x000fe20000000000 */
[-C--:B-1----:R-:W-:Y:S01]  /*0810*/  IMAD R105, R82, R111.reuse, RZ ;  /* 0x0000006f52697224 */ /* 0x082fe200078e02ff */
[----:B------:R-:W-:Y:S01]  /*0820*/  LOP3.LUT R90, R0, 0x7, RZ, 0xc0, !PT ;  /* 0x00000007005a7812 */ /* 0x000fe200078ec0ff */
[----:B0-----:R-:W-:Y:S01]  /*0830*/  VIADD R6, R9, 0xffffffe ;  /* 0x0ffffffe09067836 */ /* 0x001fe20000000000 */
[----:B------:R-:W-:Y:S01]  /*0840*/  LOP3.LUT R73, R84, 0x3800, RZ, 0xc0, !PT ;  /* 0x0000380054497812 */ /* 0x000fe200078ec0ff */
[----:B------:R-:W-:Y:S01]  /*0850*/  IMAD R103, R83, R111, RZ ;  /* 0x0000006f53677224 */ /* 0x000fe200078e02ff */
[----:B------:R-:W-:Y:S01]  /*0860*/  LOP3.LUT R85, R85, 0x60, RZ, 0xc0, !PT ;  /* 0x0000006055557812 */ /* 0x000fe200078ec0ff */
[----:B------:R0:W1:Y:S01]  /*0870*/  F2I.FTZ.U32.TRUNC.NTZ R7, R6 ;  /* 0x0000000600077305 */ /* 0x000062000021f000 */
[----:B------:R-:W-:Y:S01]  /*0880*/  LOP3.LUT R87, R0, 0x7f, RZ, 0xc0, !PT ;  /* 0x0000007f00577812 */ /* 0x000fe200078ec0ff */
[----:B--2---:R-:W-:Y:S01]  /*0890*/  VIADD R4, R8, 0xffffffe ;  /* 0x0ffffffe08047836 */ /* 0x004fe20000000000 */
[----:B------:R-:W-:-:S03]  /*08a0*/  IABS R8, R80 ;  /* 0x0000005000087213 */ /* 0x000fc60000000000 */
[----:B------:R-:W-:Y:S01]  /*08b0*/  IMAD.SHL.U32 R88, R87, 0x2, RZ ;  /* 0x0000000257587824 */ /* 0x000fe200078e00ff */
[C---:B------:R-:W-:Y:S01]  /*08c0*/  LOP3.LUT R104, R83.reuse, 0x20, RZ, 0xfc, !PT ;  /* 0x0000002053687812 */ /* 0x040fe200078efcff */
[----:B------:R-:W2:Y:S01]  /*08d0*/  F2I.FTZ.U32.TRUNC.NTZ R5, R4 ;  /* 0x0000000400057305 */ /* 0x000ea2000021f000 */
[----:B0-----:R-:W-:Y:S02]  /*08e0*/  MOV R6, RZ ;  /* 0x000000ff00067202 */ /* 0x001fe40000000f00 */
[C---:B------:R-:W-:Y:S01]  /*08f0*/  LOP3.LUT R106, R83.reuse, 0x40, RZ, 0xfc, !PT ;  /* 0x00000040536a7812 */ /* 0x040fe200078efcff */
[-C--:B------:R-:W-:Y:S01]  /*0900*/  IMAD R107, R104, R111.reuse, RZ ;  /* 0x0000006f686b7224 */ /* 0x080fe200078e02ff */
[C---:B------:R-:W-:Y:S01]  /*0910*/  LOP3.LUT R108, R83.reuse, 0x50, RZ, 0xfc, !PT ;  /* 0x00000050536c7812 */ /* 0x040fe200078efcff */
[--C-:B-1----:R-:W-:Y:S01]  /*0920*/  IMAD.MOV R10, RZ, RZ, -R7.reuse ;  /* 0x000000ffff0a7224 */ /* 0x102fe200078e0a07 */
[C---:B------:R-:W-:Y:S01]  /*0930*/  LOP3.LUT R110, R83.reuse, 0x60, RZ, 0xfc, !PT ;  /* 0x00000060536e7812 */ /* 0x040fe200078efcff */
[----:B------:R-:W-:Y:S01]  /*0940*/  IMAD R113, R106, R111, RZ ;  /* 0x0000006f6a717224 */ /* 0x000fe200078e02ff */
[----:B------:R-:W-:Y:S01]  /*0950*/  LEA.HI R112, R0, 0x70, RZ, 0x1c ;  /* 0x0000007000707811 */ /* 0x000fe200078fe0ff */
[----:B------:R-:W-:Y:S01]  /*0960*/  IMAD R11, R10, R15, RZ ;  /* 0x0000000f0a0b7224 */ /* 0x000fe200078e02ff */
[----:B------:R-:W-:Y:S01]  /*0970*/  IABS R10, R17 ;  /* 0x00000011000a7213 */ /* 0x000fe20000000000 */
[----:B------:R-:W-:Y:S01]  /*0980*/  IMAD R97, R110, R111, RZ ;  /* 0x0000006f6e617224 */ /* 0x000fe200078e02ff */
[----:B------:R-:W-:Y:S01]  /*0990*/  LOP3.LUT R102, R83, 0x10, RZ, 0xfc, !PT ;  /* 0x0000001053667812 */ /* 0x000fe200078efcff */
[----:B------:R-:W-:Y:S01]  /*09a0*/  IMAD.HI.U32 R7, R7, R11, R6 ;  /* 0x0000000b07077227 */ /* 0x000fe200078e0006 */
[----:B------:R-:W-:-:S03]  /*09b0*/  SHF.L.U32 R109, R111, 0x7, RZ ;  /* 0x000000076f6d7819 */ /* 0x000fc600000006ff */
[----:B--2---:R-:W-:Y:S02]  /*09c0*/  IMAD.MOV R9, RZ, RZ, -R5 ;  /* 0x000000ffff097224 */ /* 0x004fe400078e0a05 */
[----:B------:R-:W-:-:S04]  /*09d0*/  IMAD.HI.U32 R7, R7, R8, RZ ;  /* 0x0000000807077227 */ /* 0x000fc800078e00ff */
[----:B------:R-:W-:Y:S02]  /*09e0*/  IMAD.MOV R4, RZ, RZ, -R7 ;  /* 0x000000ffff047224 */ /* 0x000fe400078e0a07 */
[----:B------:R-:W-:Y:S02]  /*09f0*/  IMAD R7, R9, R2, RZ ;  /* 0x0000000209077224 */ /* 0x000fe400078e02ff */
[C---:B------:R-:W-:Y:S02]  /*0a00*/  IMAD R8, R15.reuse, R4, R8 ;  /* 0x000000040f087224 */ /* 0x040fe400078e0208 */
[----:B------:R-:W-:Y:S02]  /*0a10*/  IMAD.MOV.U32 R4, RZ, RZ, RZ ;  /* 0x000000ffff047224 */ /* 0x000fe400078e00ff */
[----:B------:R-:W-:Y:S01]  /*0a20*/  IMAD R95, R112, R111, RZ ;  /* 0x0000006f705f7224 */ /* 0x000fe200078e02ff */
[----:B------:R-:W-:Y:S01]  /*0a30*/  ISETP.GT.U32.AND P0, PT, R15, R8, PT ;  /* 0x000000080f00720c */ /* 0x000fe20003f04070 */
[----:B------:R-:W-:Y:S01]  /*0a40*/  IMAD.HI.U32 R5, R5, R7, R4 ;  /* 0x0000000705057227 */ /* 0x000fe200078e0004 */
[----:B------:R-:W-:-:S03]  /*0a50*/  IABS R7, R16 ;  /* 0x0000001000077213 */ /* 0x000fc60000000000 */
[----:B------:R-:W-:Y:S02]  /*0a60*/  VIADD R16, R14, 0x2a ;  /* 0x0000002a0e107836 */ /* 0x000fe40000000000 */
[----:B------:R-:W-:-:S03]  /*0a70*/  IMAD.HI.U32 R4, R5, R7, RZ ;  /* 0x0000000705047227 */ /* 0x000fc600078e00ff */
[----:B------:R-:W-:Y:S01]  /*0a80*/  IABS R27, R16 ;  /* 0x00000010001b7213 */ /* 0x000fe20000000000 */
[----:B------:R-:W-:Y:S01]  /*0a90*/  IMAD.HI.U32 R6, R5, R10, RZ ;  /* 0x0000000a05067227 */ /* 0x000fe200078e00ff */
[----:B------:R-:W-:-:S03]  /*0aa0*/  IADD3 R9, -R4, RZ, RZ ;  /* 0x000000ff04097210 */ /* 0x000fc60007ffe1ff */
[----:B------:R-:W-:Y:S02]  /*0ab0*/  @!P0 IMAD.IADD R8, R8, 0x1, -R15 ;  /* 0x0000000108088824 */ /* 0x000fe400078e0a0f */
[----:B------:R-:W-:Y:S02]  /*0ac0*/  IMAD.MOV R11, RZ, RZ, -R6 ;  /* 0x000000ffff0b7224 */ /* 0x000fe400078e0a06 */
[C---:B------:R-:W-:Y:S01]  /*0ad0*/  IMAD R7, R2.reuse, R9, R7 ;  /* 0x0000000902077224 */ /* 0x040fe200078e0207 */
[----:B------:R-:W-:Y:S01]  /*0ae0*/  ISETP.GT.U32.AND P0, PT, R15, R8, PT ;  /* 0x000000080f00720c */ /* 0x000fe20003f04070 */
[C---:B------:R-:W-:Y:S02]  /*0af0*/  IMAD R9, R2.reuse, R11, R10 ;  /* 0x0000000b02097224 */ /* 0x040fe400078e020a */
[----:B------:R-:W-:Y:S01]  /*0b00*/  IMAD.HI.U32 R4, R5, R12, RZ ;  /* 0x0000000c05047227 */ /* 0x000fe200078e00ff */
[C---:B------:R-:W-:Y:S02]  /*0b10*/  ISETP.GT.U32.AND P4, PT, R2.reuse, R7, PT ;  /* 0x000000070200720c */ /* 0x040fe40003f84070 */
[----:B------:R-:W-:Y:S01]  /*0b20*/  ISETP.GT.U32.AND P5, PT, R2, R9, PT ;  /* 0x000000090200720c */ /* 0x000fe20003fa4070 */
[----:B------:R-:W-:-:S02]  /*0b30*/  IMAD.MOV R11, RZ, RZ, -R4 ;  /* 0x000000ffff0b7224 */ /* 0x000fc400078e0a04 */
[----:B------:R-:W-:-:S04]  /*0b40*/  IMAD.HI.U32 R4, R5, R13, RZ ;  /* 0x0000000d05047227 */ /* 0x000fc800078e00ff */
[----:B------:R-:W-:Y:S01]  /*0b50*/  @!P0 IMAD.IADD R8, R8, 0x1, -R15 ;  /* 0x0000000108088824 */ /* 0x000fe200078e0a0f */
[----:B------:R-:W-:Y:S01]  /*0b60*/  ISETP.GE.AND P0, PT, R80, RZ, PT ;  /* 0x000000ff5000720c */ /* 0x000fe20003f06270 */
[----:B------:R-:W-:Y:S02]  /*0b70*/  IMAD R11, R2, R11, R12 ;  /* 0x0000000b020b7224 */ /* 0x000fe400078e020c */
[----:B------:R-:W-:Y:S01]  /*0b80*/  IMAD.MOV R10, RZ, RZ, -R4 ;  /* 0x000000ffff0a7224 */ /* 0x000fe200078e0a04 */
[----:B------:R-:W-:Y:S01]  /*0b90*/  @!P4 IADD3 R7, R7, -R2, RZ ;  /* 0x800000020707c210 */ /* 0x000fe20007ffe0ff */
[----:B------:R-:W-:Y:S01]  /*0ba0*/  VIADD R12, R14, 0x36 ;  /* 0x000000360e0c7836 */ /* 0x000fe20000000000 */
[C---:B------:R-:W-:Y:S01]  /*0bb0*/  ISETP.GT.U32.AND P1, PT, R2.reuse, R11, PT ;  /* 0x0000000b0200720c */ /* 0x040fe20003f24070 */
[----:B------:R-:W-:Y:S01]  /*0bc0*/  @!P5 IMAD.IADD R9, R9, 0x1, -R2 ;  /* 0x000000010909d824 */ /* 0x000fe200078e0a02 */
[C---:B------:R-:W-:Y:S01]  /*0bd0*/  ISETP.GT.U32.AND P6, PT, R2.reuse, R7, PT ;  /* 0x000000070200720c */ /* 0x040fe20003fc4070 */
[----:B------:R-:W-:Y:S01]  /*0be0*/  IMAD.MOV.U32 R4, RZ, RZ, R8 ;  /* 0x000000ffff047224 */ /* 0x000fe200078e0008 */
[----:B------:R-:W-:Y:S01]  /*0bf0*/  IABS R15, R12 ;  /* 0x0000000c000f7213 */ /* 0x000fe20000000000 */
[C---:B------:R-:W-:Y:S01]  /*0c00*/  IMAD R13, R2.reuse, R10, R13 ;  /* 0x0000000a020d7224 */ /* 0x040fe200078e020d */
[C---:B------:R-:W-:Y:S01]  /*0c10*/  ISETP.GT.U32.AND P4, PT, R2.reuse, R9, PT ;  /* 0x000000090200720c */ /* 0x040fe20003f84070 */
[----:B------:R-:W-:Y:S01]  /*0c20*/  @!P0 IMAD.MOV R4, RZ, RZ, -R4 ;  /* 0x000000ffff048224 */ /* 0x000fe200078e0a04 */
[----:B------:R-:W-:Y:S01]  /*0c30*/  @!P3 LOP3.LUT R4, RZ, R52, RZ, 0x33, !PT ;  /* 0x00000034ff04b212 */ /* 0x000fe200078e33ff */
[----:B------:R-:W-:Y:S01]  /*0c40*/  IMAD.HI.U32 R6, R5, R15, RZ ;  /* 0x0000000f05067227 */ /* 0x000fe200078e00ff */
[----:B------:R-:W-:-:S02]  /*0c50*/  ISETP.GT.U32.AND P3, PT, R2, R13, PT ;  /* 0x0000000d0200720c */ /* 0x000fc40003f64070 */
[----:B------:R-:W-:Y:S01]  /*0c60*/  ISETP.GE.AND P5, PT, R17, RZ, PT ;  /* 0x000000ff1100720c */ /* 0x000fe20003fa6270 */
[----:B------:R-:W-:Y:S02]  /*0c70*/  IMAD.MOV R6, RZ, RZ, -R6 ;  /* 0x000000ffff067224 */ /* 0x000fe400078e0a06 */
[--C-:B------:R-:W-:Y:S01]  /*0c80*/  @!P1 IMAD.IADD R11, R11, 0x1, -R2.reuse ;  /* 0x000000010b0b9824 */ /* 0x100fe200078e0a02 */
[----:B------:R-:W-:Y:S01]  /*0c90*/  @!P6 IADD3 R7, R7, -R2, RZ ;  /* 0x800000020707e210 */ /* 0x000fe20007ffe0ff */
[C---:B------:R-:W-:Y:S01]  /*0ca0*/  IMAD R15, R2.reuse, R6, R15 ;  /* 0x00000006020f7224 */ /* 0x040fe200078e020f */
[----:B------:R-:W-:Y:S01]  /*0cb0*/  ISETP.GE.AND P6, PT, R19, RZ, PT ;  /* 0x000000ff1300720c */ /* 0x000fe20003fc6270 */
[--C-:B------:R-:W-:Y:S01]  /*0cc0*/  @!P4 IMAD.IADD R9, R9, 0x1, -R2.reuse ;  /* 0x000000010909c824 */ /* 0x100fe200078e0a02 */
[----:B------:R-:W-:Y:S01]  /*0cd0*/  ISETP.GT.U32.AND P0, PT, R2, R11, PT ;  /* 0x0000000b0200720c */ /* 0x000fe20003f04070 */
[----:B------:R-:W-:Y:S01]  /*0ce0*/  @!P2 IMAD.MOV R7, RZ, RZ, -R7 ;  /* 0x000000ffff07a224 */ /* 0x000fe200078e0a07 */
[----:B------:R-:W-:Y:S01]  /*0cf0*/  ISETP.GE.AND P4, PT, R12, RZ, PT ;  /* 0x000000ff0c00720c */ /* 0x000fe20003f86270 */
[----:B------:R-:W-:Y:S01]  /*0d00*/  VIADD R6, R14, 0x34 ;  /* 0x000000340e067836 */ /* 0x000fe20000000000 */
[----:B------:R-:W-:Y:S01]  /*0d10*/  @!P3 IADD3 R13, R13, -R2, RZ ;  /* 0x800000020d0db210 */ /* 0x000fe20007ffe0ff */
[----:B------:R-:W-:Y:S01]  /*0d20*/  @!P5 IMAD.MOV R9, RZ, RZ, -R9 ;  /* 0x000000ffff09d224 */ /* 0x000fe200078e0a09 */
[----:B------:R-:W-:Y:S01]  /*0d30*/  ISETP.GT.U32.AND P5, PT, R2, R15, PT ;  /* 0x0000000f0200720c */ /* 0x000fe20003fa4070 */
[----:B------:R-:W-:Y:S01]  /*0d40*/  VIADD R8, R14, 0x32 ;  /* 0x000000320e087836 */ /* 0x000fe20000000000 */
[----:B------:R-:W-:Y:S01]  /*0d50*/  ISETP.GT.U32.AND P2, PT, R2, R13, PT ;  /* 0x0000000d0200720c */ /* 0x000fe20003f44070 */
[C---:B------:R-:W-:Y:S01]  /*0d60*/  VIADD R12, R14.reuse, 0x2e ;  /* 0x0000002e0e0c7836 */ /* 0x040fe20000000000 */
[----:B------:R-:W-:Y:S01]  /*0d70*/  IABS R17, R6 ;  /* 0x0000000600117213 */ /* 0x000fe20000000000 */
[----:B------:R-:W-:Y:S01]  /*0d80*/  VIADD R10, R14, 0x30 ;  /* 0x000000300e0a7836 */ /* 0x000fe20000000000 */
[----:B------:R-:W-:Y:S01]  /*0d90*/  IABS R19, R8 ;  /* 0x0000000800137213 */ /* 0x000fe20000000000 */
[----:B------:R-:W-:Y:S01]  /*0da0*/  @!P0 IMAD.IADD R11, R11, 0x1, -R2 ;  /* 0x000000010b0b8824 */ /* 0x000fe200078e0a02 */
[----:B------:R-:W-:Y:S01]  /*0db0*/  ISETP.GE.AND P0, PT, R6, RZ, PT ;  /* 0x000000ff0600720c */ /* 0x000fe20003f06270 */
[----:B------:R-:W-:Y:S01]  /*0dc0*/  IMAD.HI.U32 R6, R5, R17, RZ ;  /* 0x0000001105067227 */ /* 0x000fe200078e00ff */
[----:B------:R-:W-:-:S02]  /*0dd0*/  ISETP.GE.AND P3, PT, R8, RZ, PT ;  /* 0x000000ff0800720c */ /* 0x000fc40003f66270 */
[----:B------:R-:W-:Y:S01]  /*0de0*/  IABS R23, R12 ;  /* 0x0000000c00177213 */ /* 0x000fe20000000000 */
[--C-:B------:R-:W-:Y:S01]  /*0df0*/  @!P5 IMAD.IADD R15, R15, 0x1, -R2.reuse ;  /* 0x000000010f0fd824 */ /* 0x100fe200078e0a02 */
[----:B------:R-:W-:Y:S01]  /*0e00*/  IABS R21, R10 ;  /* 0x0000000a00157213 */ /* 0x000fe20000000000 */
[----:B------:R-:W-:Y:S01]  /*0e10*/  @!P2 IMAD.IADD R13, R13, 0x1, -R2 ;  /* 0x000000010d0da824 */ /* 0x000fe200078e0a02 */
[----:B------:R-:W-:Y:S01]  /*0e20*/  ISETP.GE.AND P2, PT, R12, RZ, PT ;  /* 0x000000ff0c00720c */ /* 0x000fe20003f46270 */
[----:B------:R-:W-:Y:S01]  /*0e30*/  IMAD.HI.U32 R8, R5, R19, RZ ;  /* 0x0000001305087227 */ /* 0x000fe200078e00ff */
[----:B------:R-:W-:Y:S02]  /*0e40*/  ISETP.GT.U32.AND P5, PT, R2, R15, PT ;  /* 0x0000000f0200720c */ /* 0x000fe40003fa4070 */
[----:B------:R-:W-:Y:S01]  /*0e50*/  ISETP.GE.AND P1, PT, R18, RZ, PT ;  /* 0x000000ff1200720c */ /* 0x000fe20003f26270 */
[----:B------:R-:W-:Y:S01]  /*0e60*/  IMAD.MOV R12, RZ, RZ, -R6 ;  /* 0x000000ffff0c7224 */ /* 0x000fe200078e0a06 */
[----:B------:R-:W-:Y:S01]  /*0e70*/  IADD3 R8, -R8, RZ, RZ ;  /* 0x000000ff08087210 */ /* 0x000fe20007ffe1ff */
[----:B------:R-:W-:-:S02]  /*0e80*/  @!P6 IMAD.MOV R13, RZ, RZ, -R13 ;  /* 0x000000ffff0de224 */ /* 0x000fc400078e0a0d */
[----:B------:R-:W-:Y:S02]  /*0e90*/  IMAD R17, R2, R12, R17 ;  /* 0x0000000c02117224 */ /* 0x000fe400078e0211 */
[----:B------:R-:W-:-:S03]  /*0ea0*/  IMAD.HI.U32 R6, R5, R21, RZ ;  /* 0x0000001505067227 */ /* 0x000fc600078e00ff */
[C---:B------:R-:W-:Y:S01]  /*0eb0*/  ISETP.GT.U32.AND P6, PT, R2.reuse, R17, PT ;  /* 0x000000110200720c */ /* 0x040fe20003fc4070 */
[----:B------:R-:W-:Y:S01]  /*0ec0*/  IMAD R19, R2, R8, R19 ;  /* 0x0000000802137224 */ /* 0x000fe200078e0213 */
[----:B------:R-:W-:Y:S01]  /*0ed0*/  @!P5 IADD3 R15, R15, -R2, RZ ;  /* 0x800000020f0fd210 */ /* 0x000fe20007ffe0ff */
[----:B------:R-:W-:Y:S02]  /*0ee0*/  IMAD.MOV R6, RZ, RZ, -R6 ;  /* 0x000000ffff067224 */ /* 0x000fe400078e0a06 */
[----:B------:R-:W-:Y:S01]  /*0ef0*/  VIADD R12, R14, 0x2c ;  /* 0x0000002c0e0c7836 */ /* 0x000fe20000000000 */
[C---:B------:R-:W-:Y:S01]  /*0f00*/  ISETP.GT.U32.AND P5, PT, R2.reuse, R19, PT ;  /* 0x000000130200720c */ /* 0x040fe20003fa4070 */
[----:B------:R-:W-:Y:S02]  /*0f10*/  IMAD R21, R2, R6, R21 ;  /* 0x0000000602157224 */ /* 0x000fe400078e0215 */
[----:B------:R-:W-:Y:S01]  /*0f20*/  @!P1 IMAD.MOV R11, RZ, RZ, -R11 ;  /* 0x000000ffff0b9224 */ /* 0x000fe200078e0a0b */
[----:B------:R-:W-:Y:S01]  /*0f30*/  IABS R25, R12 ;  /* 0x0000000c00197213 */ /* 0x000fe20000000000 */
[----:B------:R-:W-:Y:S01]  /*0f40*/  VIADD R18, R14, 0x28 ;  /* 0x000000280e127836 */ /* 0x000fe20000000000 */
[----:B------:R-:W-:Y:S01]  /*0f50*/  ISETP.GE.AND P1, PT, R10, RZ, PT ;  /* 0x000000ff0a00720c */ /* 0x000fe20003f26270 */
[----:B------:R-:W-:Y:S01]  /*0f60*/  @!P6 IMAD.IADD R17, R17, 0x1, -R2 ;  /* 0x000000011111e824 */ /* 0x000fe200078e0a02 */
[----:B------:R-:W-:Y:S01]  /*0f70*/  ISETP.GT.U32.AND P6, PT, R2, R21, PT ;  /* 0x000000150200720c */ /* 0x000fe20003fc4070 */
[----:B------:R-:W-:Y:S01]  /*0f80*/  IMAD.HI.U32 R6, R5, R25, RZ ;  /* 0x0000001905067227 */ /* 0x000fe200078e00ff */
[----:B------:R-:W-:-:S03]  /*0f90*/  IABS R29, R18 ;  /* 0x00000012001d7213 */ /* 0x000fc60000000000 */
[----:B------:R-:W-:Y:S01]  /*0fa0*/  @!P5 IMAD.IADD R19, R19, 0x1, -R2 ;  /* 0x000000011313d824 */ /* 0x000fe200078e0a02 */
[----:B------:R-:W-:Y:S01]  /*0fb0*/  ISETP.GT.U32.AND P5, PT, R2, R17, PT ;  /* 0x000000110200720c */ /* 0x000fe20003fa4070 */
[----:B------:R-:W-:Y:S02]  /*0fc0*/  IMAD.MOV R6, RZ, RZ, -R6 ;  /* 0x000000ffff067224 */ /* 0x000fe400078e0a06 */
[----:B------:R-:W-:-:S04]  /*0fd0*/  IMAD.HI.U32 R10, R5, R23, RZ ;  /* 0x00000017050a7227 */ /* 0x000fc800078e00ff */
[----:B------:R-:W-:Y:S02]  /*0fe0*/  IMAD R25, R2, R6, R25 ;  /* 0x0000000602197224 */ /* 0x000fe400078e0219 */
[----:B------:R-:W-:-:S04]  /*0ff0*/  IMAD.HI.U32 R6, R5, R27, RZ ;  /* 0x0000001b05067227 */ /* 0x000fc800078e00ff */
[--C-:B------:R-:W-:Y:S01]  /*1000*/  @!P6 IMAD.IADD R21, R21, 0x1, -R2.reuse ;  /* 0x000000011515e824 */ /* 0x100fe200078e0a02 */
[----:B------:R-:W-:Y:S01]  /*1010*/  ISETP.GT.U32.AND P6, PT, R2, R19, PT ;  /* 0x000000130200720c */ /* 0x000fe20003fc4070 */
[----:B------:R-:W-:Y:S01]  /*1020*/  @!P5 IMAD.IADD R17, R17, 0x1, -R2 ;  /* 0x000000011111d824 */ /* 0x000fe200078e0a02 */
[----:B------:R-:W-:Y:S01]  /*1030*/  IADD3 R6, -R6, RZ, RZ ;  /* 0x000000ff06067210 */ /* 0x000fe20007ffe1ff */
[----:B------:R-:W-:Y:S02]  /*1040*/  IMAD.MOV R10, RZ, RZ, -R10 ;  /* 0x000000ffff0a7224 */ /* 0x000fe400078e0a0a */
[----:B------:R-:W-:Y:S01]  /*1050*/  @!P0 IMAD.MOV R17, RZ, RZ, -R17 ;  /* 0x000000ffff118224 */ /* 0x000fe200078e0a11 */
[C---:B------:R-:W-:Y:S01]  /*1060*/  ISETP.GT.U32.AND P0, PT, R2.reuse, R25, PT ;  /* 0x000000190200720c */ /* 0x040fe20003f04070 */
[C---:B------:R-:W-:Y:S02]  /*1070*/  IMAD R27, R2.reuse, R6, R27 ;  /* 0x00000006021b7224 */ /* 0x040fe400078e021b */
[----:B------:R-:W-:-:S02]  /*1080*/  IMAD R23, R2, R10, R23 ;  /* 0x0000000a02177224 */ /* 0x000fc400078e0217 */
[----:B------:R-:W-:Y:S02]  /*1090*/  IMAD.HI.U32 R6, R5, R33, RZ ;  /* 0x0000002105067227 */ /* 0x000fe400078e00ff */
[----:B------:R-:W-:Y:S02]  /*10a0*/  @!P6 IADD3 R19, R19, -R2, RZ ;  /* 0x800000021313e210 */ /* 0x000fe40007ffe0ff */
[C---:B------:R-:W-:Y:S01]  /*10b0*/  ISETP.GT.U32.AND P6, PT, R2.reuse, R27, PT ;  /* 0x0000001b0200720c */ /* 0x040fe20003fc4070 */
[----:B------:R-:W-:Y:S01]  /*10c0*/  IMAD.MOV R6, RZ, RZ, -R6 ;  /* 0x000000ffff067224 */ /* 0x000fe200078e0a06 */
[----:B------:R-:W-:Y:S01]  /*10d0*/  ISETP.GT.U32.AND P5, PT, R2, R23, PT ;  /* 0x000000170200720c */ /* 0x000fe20003fa4070 */
[----:B------:R-:W-:-:S04]  /*10e0*/  IMAD.HI.U32 R10, R5, R31, RZ ;  /* 0x0000001f050a7227 */ /* 0x000fc800078e00ff */
[--C-:B------:R-:W-:Y:S02]  /*10f0*/  @!P0 IMAD.IADD R25, R25, 0x1, -R2.reuse ;  /* 0x0000000119198824 */ /* 0x100fe400078e0a02 */
[C---:B------:R-:W-:Y:S02]  /*1100*/  IMAD R33, R2.reuse, R6, R33 ;  /* 0x0000000602217224 */ /* 0x040fe400078e0221 */
[----:B------:R-:W-:Y:S01]  /*1110*/  @!P4 IMAD.MOV R15, RZ, RZ, -R15 ;  /* 0x000000ffff0fc224 */ /* 0x000fe200078e0a0f */
[C---:B------:R-:W-:Y:S01]  /*1120*/  ISETP.GT.U32.AND P4, PT, R2.reuse, R21, PT ;  /* 0x000000150200720c */ /* 0x040fe20003f84070 */
[--C-:B------:R-:W-:Y:S01]  /*1130*/  @!P6 IMAD.IADD R27, R27, 0x1, -R2.reuse ;  /* 0x000000011b1be824 */ /* 0x100fe200078e0a02 */
[----:B------:R-:W-:Y:S01]  /*1140*/  ISETP.GT.U32.AND P6, PT, R2, R25, PT ;  /* 0x000000190200720c */ /* 0x000fe20003fc4070 */
[----:B------:R-:W-:Y:S01]  /*1150*/  @!P5 IMAD.IADD R23, R23, 0x1, -R2 ;  /* 0x000000011717d824 */ /* 0x000fe200078e0a02 */
[----:B------:R-:W-:Y:S01]  /*1160*/  ISETP.GE.AND P5, PT, R12, RZ, PT ;  /* 0x000000ff0c00720c */ /* 0x000fe20003fa6270 */
[----:B------:R-:W-:-:S02]  /*1170*/  VIADD R12, R14, 0x22 ;  /* 0x000000220e0c7836 */ /* 0x000fc40000000000 */
[----:B------:R-:W-:Y:S01]  /*1180*/  IMAD.MOV R10, RZ, RZ, -R10 ;  /* 0x000000ffff0a7224 */ /* 0x000fe200078e0a0a */
[----:B------:R-:W-:Y:S01]  /*1190*/  ISETP.GT.U32.AND P0, PT, R2, R23, PT ;  /* 0x000000170200720c */ /* 0x000fe20003f04070 */
[----:B------:R-:W-:Y:S01]  /*11a0*/  IMAD.HI.U32 R8, R5, R29, RZ ;  /* 0x0000001d05087227 */ /* 0x000fe200078e00ff */
[----:B------:R-:W-:-:S03]  /*11b0*/  IABS R35, R12 ;  /* 0x0000000c00237213 */ /* 0x000fc60000000000 */
[C---:B------:R-:W-:Y:S02]  /*11c0*/  IMAD R31, R2.reuse, R10, R31 ;  /* 0x0000000a021f7224 */ /* 0x040fe400078e021f */
[----:B------:R-:W-:Y:S01]  /*11d0*/  @!P6 IMAD.IADD R25, R25, 0x1, -R2 ;  /* 0x000000011919e824 */ /* 0x000fe200078e0a02 */
[----:B------:R-:W-:Y:S01]  /*11e0*/  ISETP.GT.U32.AND P6, PT, R2, R33, PT ;  /* 0x000000210200720c */ /* 0x000fe20003fc4070 */
[----:B------:R-:W-:Y:S02]  /*11f0*/  IMAD.MOV R8, RZ, RZ, -R8 ;  /* 0x000000ffff087224 */ /* 0x000fe400078e0a08 */
[----:B------:R-:W-:Y:S02]  /*1200*/  VIADD R10, R14, 0x20 ;  /* 0x000000200e0a7836 */ /* 0x000fe40000000000 */
[----:B------:R-:W-:-:S03]  /*1210*/  IMAD.HI.U32 R6, R5, R35, RZ ;  /* 0x0000002305067227 */ /* 0x000fc600078e00ff */
[----:B------:R-:W-:Y:S01]  /*1220*/  IABS R37, R10 ;  /* 0x0000000a00257213 */ /* 0x000fe20000000000 */
[----:B------:R-:W-:Y:S01]  /*1230*/  IMAD R29, R2, R8, R29 ;  /* 0x00000008021d7224 */ /* 0x000fe200078e021d */
[----:B------:R-:W-:Y:S01]  /*1240*/  IADD3 R8, -R6, RZ, RZ ;  /* 0x000000ff06087210 */ /* 0x000fe20007ffe1ff */
[--C-:B------:R-:W-:Y:S02]  /*1250*/  @!P4 IMAD.IADD R21, R21, 0x1, -R2.reuse ;  /* 0x000000011515c824 */ /* 0x100fe400078e0a02 */
[----:B------:R-:W-:Y:S01]  /*1260*/  @!P6 IMAD.IADD R33, R33, 0x1, -R2 ;  /* 0x000000012121e824 */ /* 0x000fe200078e0a02 */
[----:B------:R-:W-:Y:S01]  /*1270*/  ISETP.GT.U32.AND P4, PT, R2, R29, PT ;  /* 0x0000001d0200720c */ /* 0x000fe20003f84070 */
[----:B------:R-:W-:-:S03]  /*1280*/  IMAD.HI.U32 R6, R5, R37, RZ ;  /* 0x0000002505067227 */ /* 0x000fc600078e00ff */
[C---:B------:R-:W-:Y:S01]  /*1290*/  ISETP.GT.U32.AND P6, PT, R2.reuse, R33, PT ;  /* 0x000000210200720c */ /* 0x040fe20003fc4070 */
[C---:B------:R-:W-:Y:S02]  /*12a0*/  IMAD R35, R2.reuse, R8, R35 ;  /* 0x0000000802237224 */ /* 0x040fe400078e0223 */
[----:B------:R-:W-:Y:S01]  /*12b0*/  @!P1 IMAD.MOV R21, RZ, RZ, -R21 ;  /* 0x000000ffff159224 */ /* 0x000fe200078e0a15 */
[C---:B------:R-:W-:Y:S01]  /*12c0*/  ISETP.GT.U32.AND P1, PT, R2.reuse, R31, PT ;  /* 0x0000001f0200720c */ /* 0x040fe20003f24070 */
[----:B------:R-:W-:Y:S02]  /*12d0*/  IMAD.MOV R8, RZ, RZ, -R6 ;  /* 0x000000ffff087224 */ /* 0x000fe400078e0a06 */
[----:B------:R-:W-:Y:S01]  /*12e0*/  @!P3 IMAD.MOV R19, RZ, RZ, -R19 ;  /* 0x000000ffff13b224 */ /* 0x000fe200078e0a13 */
[C---:B------:R-:W-:Y:S01]  /*12f0*/  ISETP.GT.U32.AND P3, PT, R2.reuse, R27, PT ;  /* 0x0000001b0200720c */ /* 0x040fe20003f64070 */
[C---:B------:R-:W-:Y:S01]  /*1300*/  IMAD R37, R2.reuse, R8, R37 ;  /* 0x0000000802257224 */ /* 0x040fe200078e0225 */
[----:B------:R-:W-:Y:S01]  /*1310*/  @!P4 IADD3 R29, R29, -R2, RZ ;  /* 0x800000021d1dc210 */ /* 0x000fe20007ffe0ff */
[----:B------:R-:W-:Y:S01]  /*1320*/  @!P5 IMAD.MOV R25, RZ, RZ, -R25 ;  /* 0x000000ffff19d224 */ /* 0x000fe200078e0a19 */
[C---:B------:R-:W-:Y:S01]  /*1330*/  ISETP.GT.U32.AND P5, PT, R2.reuse, R35, PT ;  /* 0x000000230200720c */ /* 0x040fe20003fa4070 */
[--C-:B------:R-:W-:Y:S01]  /*1340*/  @!P6 IMAD.IADD R33, R33, 0x1, -R2.reuse ;  /* 0x000000012121e824 */ /* 0x100fe200078e0a02 */
[C---:B------:R-:W-:Y:S01]  /*1350*/  ISETP.GT.U32.AND P6, PT, R2.reuse, R37, PT ;  /* 0x000000250200720c */ /* 0x040fe20003fc4070 */
[--C-:B------:R-:W-:Y:S01]  /*1360*/  @!P0 IMAD.IADD R23, R23, 0x1, -R2.reuse ;  /* 0x0000000117178824 */ /* 0x100fe200078e0a02 */
[----:B------:R-:W-:Y:S01]  /*1370*/  ISETP.GT.U32.AND P4, PT, R2, R29, PT ;  /* 0x0000001d0200720c */ /* 0x000fe20003f84070 */
[--C-:B------:R-:W-:Y:S01]  /*1380*/  @!P1 IMAD.IADD R31, R31, 0x1, -R2.reuse ;  /* 0x000000011f1f9824 */ /* 0x100fe200078e0a02 */
[----:B------:R-:W-:Y:S01]  /*1390*/  ISETP.GE.AND P0, PT, R16, RZ, PT ;  /* 0x000000ff1000720c */ /* 0x000fe20003f06270 */
[----:B------:R-:W-:Y:S01]  /*13a0*/  @!P2 IMAD.MOV R23, RZ, RZ, -R23 ;  /* 0x000000ffff17a224 */ /* 0x000fe200078e0a17 */
[----:B------:R-:W-:Y:S01]  /*13b0*/  ISETP.GE.AND P1, PT, R22, RZ, PT ;  /* 0x000000ff1600720c */ /* 0x000fe20003f26270 */
[----:B------:R-:W-:Y:S01]  /*13c0*/  @!P3 IMAD.IADD R27, R27, 0x1, -R2 ;  /* 0x000000011b1bb824 */ /* 0x000fe200078e0a02 */
[----:B------:R-:W-:Y:S01]  /*13d0*/  ISETP.GE.AND P3, PT, R18, RZ, PT ;  /* 0x000000ff1200720c */ /* 0x000fe20003f66270 */
[----:B------:R-:W-:Y:S01]  /*13e0*/  VIADD R8, R14, 0x1c ;  /* 0x0000001c0e087836 */ /* 0x000fe20000000000 */
[----:B------:R-:W-:Y:S01]  /*13f0*/  ISETP.GT.U32.AND P2, PT, R2, R31, PT ;  /* 0x0000001f0200720c */ /* 0x000fe20003f44070 */
[----:B------:R-:W-:-:S02]  /*1400*/  VIADD R6, R14, 0x1e ;  /* 0x0000001e0e067836 */ /* 0x000fc40000000000 */
[--C-:B------:R-:W-:Y:S01]  /*1410*/  @!P6 IMAD.IADD R37, R37, 0x1, -R2.reuse ;  /* 0x000000012525e824 */ /* 0x100fe200078e0a02 */
[----:B------:R-:W-:Y:S01]  /*1420*/  IABS R41, R8 ;  /* 0x0000000800297213 */ /* 0x000fe20000000000 */
[--C-:B------:R-:W-:Y:S01]  /*1430*/  @!P4 IMAD.IADD R29, R29, 0x1, -R2.reuse ;  /* 0x000000011d1dc824 */ /* 0x100fe200078e0a02 */
[----:B------:R-:W-:Y:S01]  /*1440*/  ISETP.GE.AND P4, PT, R20, RZ, PT ;  /* 0x000000ff1400720c */ /* 0x000fe20003f86270 */
[--C-:B------:R-:W-:Y:S01]  /*1450*/  @!P5 IMAD.IADD R35, R35, 0x1, -R2.reuse ;  /* 0x000000012323d824 */ /* 0x100fe200078e0a02 */
[----:B------:R-:W-:Y:S01]  /*1460*/  ISETP.GE.AND P5, PT, R8, RZ, PT ;  /* 0x000000ff0800720c */ /* 0x000fe20003fa6270 */
[----:B------:R-:W-:Y:S01]  /*1470*/  IMAD.HI.U32 R8, R5, R41, RZ ;  /* 0x0000002905087227 */ /* 0x000fe200078e00ff */
[----:B------:R-:W-:Y:S02]  /*1480*/  ISETP.GT.U32.AND P6, PT, R2, R37, PT ;  /* 0x000000250200720c */ /* 0x000fe40003fc4070 */
[----:B------:R-:W-:Y:S01]  /*1490*/  IABS R39, R6 ;  /* 0x0000000600277213 */ /* 0x000fe20000000000 */
[----:B------:R-:W-:Y:S01]  /*14a0*/  @!P2 IMAD.IADD R31, R31, 0x1, -R2 ;  /* 0x000000011f1fa824 */ /* 0x000fe200078e0a02 */
[----:B------:R-:W-:Y:S01]  /*14b0*/  @!P3 IADD3 R29, -R29, RZ, RZ ;  /* 0x000000ff1d1db210 */ /* 0x000fe20007ffe1ff */
[----:B------:R-:W-:Y:S01]  /*14c0*/  IMAD.MOV R8, RZ, RZ, -R8 ;  /* 0x000000ffff087224 */ /* 0x000fe200078e0a08 */
[----:B------:R-:W-:Y:S01]  /*14d0*/  ISETP.GE.AND P3, PT, R10, RZ, PT ;  /* 0x000000ff0a00720c */ /* 0x000fe20003f66270 */
[----:B------:R-:W-:Y:S01]  /*14e0*/  VIADD R10, R14, 0x1a ;  /* 0x0000001a0e0a7836 */ /* 0x000fe20000000000 */
[----:B------:R-:W-:Y:S01]  /*14f0*/  ISETP.GE.AND P2, PT, R6, RZ, PT ;  /* 0x000000ff0600720c */ /* 0x000fe20003f46270 */
[----:B------:R-:W-:-:S03]  /*1500*/  IMAD.HI.U32 R6, R5, R39, RZ ;  /* 0x0000002705067227 */ /* 0x000fc600078e00ff */
[----:B------:R-:W-:Y:S01]  /*1510*/  IABS R43, R10 ;  /* 0x0000000a002b7213 */ /* 0x000fe20000000000 */
[----:B------:R-:W-:Y:S02]  /*1520*/  IMAD R41, R2, R8, R41 ;  /* 0x0000000802297224 */ /* 0x000fe400078e0229 */
[----:B------:R-:W-:Y:S01]  /*1530*/  @!P0 IMAD.MOV R27, RZ, RZ, -R27 ;  /* 0x000000ffff1b8224 */ /* 0x000fe200078e0a1b */
[----:B------:R-:W-:Y:S01]  /*1540*/  ISETP.GE.AND P0, PT, R12, RZ, PT ;  /* 0x000000ff0c00720c */ /* 0x000fe20003f06270 */
[----:B------:R-:W-:Y:S01]  /*1550*/  IMAD.MOV R6, RZ, RZ, -R6 ;  /* 0x000000ffff067224 */ /* 0x000fe200078e0a06 */
[----:B------:R-:W-:Y:S01]  /*1560*/  IADD3 R12, R14, 0x18, RZ ;  /* 0x000000180e0c7810 */ /* 0x000fe20007ffe0ff */
[----:B------:R-:W-:Y:S01]  /*1570*/  @!P4 IMAD.MOV R31, RZ, RZ, -R31 ;  /* 0x000000ffff1fc224 */ /* 0x000fe200078e0a1f */
[C---:B------:R-:W-:Y:S01]  /*1580*/  ISETP.GT.U32.AND P4, PT, R2.reuse, R35, PT ;  /* 0x000000230200720c */ /* 0x040fe20003f84070 */
[----:B------:R-:W-:Y:S01]  /*1590*/  @!P6 IMAD.IADD R37, R37, 0x1, -R2 ;  /* 0x000000012525e824 */ /* 0x000fe200078e0a02 */
[C---:B------:R-:W-:Y:S01]  /*15a0*/  ISETP.GT.U32.AND P6, PT, R2.reuse, R41, PT ;  /* 0x000000290200720c */ /* 0x040fe20003fc4070 */
[----:B------:R-:W-:Y:S01]  /*15b0*/  IMAD R39, R2, R6, R39 ;  /* 0x0000000602277224 */ /* 0x000fe200078e0227 */
[----:B------:R-:W-:Y:S01]  /*15c0*/  IABS R45, R12 ;  /* 0x0000000c002d7213 */ /* 0x000fe20000000000 */
[----:B------:R-:W-:-:S04]  /*15d0*/  IMAD.HI.U32 R6, R5, R43, RZ ;  /* 0x0000002b05067227 */ /* 0x000fc800078e00ff */
[----:B------:R-:W-:Y:S01]  /*15e0*/  VIADD R16, R14, 0x16 ;  /* 0x000000160e107836 */ /* 0x000fe20000000000 */
[----:B------:R-:W-:Y:S01]  /*15f0*/  IADD3 R6, -R6, RZ, RZ ;  /* 0x000000ff06067210 */ /* 0x000fe20007ffe1ff */
[----:B------:R-:W-:-:S03]  /*1600*/  IMAD.HI.U32 R8, R5, R45, RZ ;  /* 0x0000002d05087227 */ /* 0x000fc600078e00ff */
[----:B------:R-:W-:Y:S01]  /*1610*/  IABS R47, R16 ;  /* 0x00000010002f7213 */ /* 0x000fe20000000000 */
[----:B------:R-:W-:Y:S01]  /*1620*/  VIADD R18, R14, 0x14 ;  /* 0x000000140e127836 */ /* 0x000fe20000000000 */
[----:B------:R-:W-:Y:S01]  /*1630*/  @!P6 IADD3 R41, R41, -R2, RZ ;  /* 0x800000022929e210 */ /* 0x000fe20007ffe0ff */
[----:B------:R-:W-:Y:S01]  /*1640*/  @!P4 IMAD.IADD R35, R35, 0x1, -R2 ;  /* 0x000000012323c824 */ /* 0x000fe200078e0a02 */
[C---:B------:R-:W-:Y:S01]  /*1650*/  ISETP.GT.U32.AND P4, PT, R2.reuse, R39, PT ;  /* 0x000000270200720c */ /* 0x040fe20003f84070 */
[----:B------:R-:W-:Y:S01]  /*1660*/  IMAD.MOV R8, RZ, RZ, -R8 ;  /* 0x000000ffff087224 */ /* 0x000fe200078e0a08 */
[----:B------:R-:W-:Y:S01]  /*1670*/  IABS R49, R18 ;  /* 0x0000001200317213 */ /* 0x000fe20000000000 */
[----:B------:R-:W-:Y:S01]  /*1680*/  IMAD R43, R2, R6, R43 ;  /* 0x00000006022b7224 */ /* 0x000fe200078e022b */
[----:B------:R-:W-:Y:S01]  /*1690*/  @!P0 IADD3 R35, -R35, RZ, RZ ;  /* 0x000000ff23238210 */ /* 0x000fe20007ffe1ff */
[----:B------:R-:W-:-:S04]  /*16a0*/  IMAD.HI.U32 R6, R5, R47, RZ ;  /* 0x0000002f05067227 */ /* 0x000fc800078e00ff */
[C---:B------:R-:W-:Y:S02]  /*16b0*/  IMAD R45, R2.reuse, R8, R45 ;  /* 0x00000008022d7224 */ /* 0x040fe400078e022d */
[----:B------:R-:W-:Y:S01]  /*16c0*/  @!P1 IMAD.MOV R33, RZ, RZ, -R33 ;  /* 0x000000ffff219224 */ /* 0x000fe200078e0a21 */
[----:B------:R-:W-:Y:S01]  /*16d0*/  ISETP.GT.U32.AND P1, PT, R2, R41, PT ;  /* 0x000000290200720c */ /* 0x000fe20003f24070 */
[----:B------:R-:W-:Y:S01]  /*16e0*/  VIADD R20, R14, 0x12 ;  /* 0x000000120e147836 */ /* 0x000fe20000000000 */
[----:B------:R-:W-:Y:S01]  /*16f0*/  ISETP.GT.U32.AND P6, PT, R2, R45, PT ;  /* 0x0000002d0200720c */ /* 0x000fe20003fc4070 */
[----:B------:R-:W-:Y:S02]  /*1700*/  IMAD.MOV R8, RZ, RZ, -R6 ;  /* 0x000000ffff087224 */ /* 0x000fe400078e0a06 */
[----:B------:R-:W-:Y:S01]  /*1710*/  IMAD.HI.U32 R6, R5, R49, RZ ;  /* 0x0000003105067227 */ /* 0x000fe200078e00ff */
[----:B------:R-:W-:-:S03]  /*1720*/  IABS R51, R20 ;  /* 0x0000001400337213 */ /* 0x000fc60000000000 */
[----:B------:R-:W-:Y:S02]  /*1730*/  VIADD R22, R14, 0x10 ;  /* 0x000000100e167836 */ /* 0x000fe40000000000 */
[----:B------:R-:W-:Y:S02]  /*1740*/  IMAD.MOV R6, RZ, RZ, -R6 ;  /* 0x000000ffff067224 */ /* 0x000fe400078e0a06 */
[----:B------:R-:W-:Y:S01]  /*1750*/  @!P4 IMAD.IADD R39, R39, 0x1, -R2 ;  /* 0x000000012727c824 */ /* 0x000fe200078e0a02 */
[C---:B------:R-:W-:Y:S01]  /*1760*/  ISETP.GT.U32.AND P4, PT, R2.reuse, R43, PT ;  /* 0x0000002b0200720c */ /* 0x040fe20003f84070 */
[C---:B------:R-:W-:Y:S01]  /*1770*/  IMAD R47, R2.reuse, R8, R47 ;  /* 0x00000008022f7224 */ /* 0x040fe200078e022f */
[----:B------:R-:W-:Y:S01]  /*1780*/  IABS R55, R22 ;  /* 0x0000001600377213 */ /* 0x000fe20000000000 */
[----:B------:R-:W-:Y:S02]  /*1790*/  IMAD R49, R2, R6, R49 ;  /* 0x0000000602317224 */ /* 0x000fe400078e0231 */
[----:B------:R-:W-:-:S04]  /*17a0*/  IMAD.HI.U32 R8, R5, R51, RZ ;  /* 0x0000003305087227 */ /* 0x000fc800078e00ff */
[----:B------:R-:W-:Y:S01]  /*17b0*/  @!P1 IMAD.IADD R41, R41, 0x1, -R2 ;  /* 0x0000000129299824 */ /* 0x000fe200078e0a02 */
[----:B------:R-:W-:Y:S01]  /*17c0*/  ISETP.GT.U32.AND P1, PT, R2, R49, PT ;  /* 0x000000310200720c */ /* 0x000fe20003f24070 */
[----:B------:R-:W-:Y:S02]  /*17d0*/  IMAD.MOV R8, RZ, RZ, -R8 ;  /* 0x000000ffff087224 */ /* 0x000fe400078e0a08 */
[----:B------:R-:W-:Y:S01]  /*17e0*/  IMAD.HI.U32 R6, R5, R55, RZ ;  /* 0x0000003705067227 */ /* 0x000fe200078e00ff */
[----:B------:R-:W-:-:S03]  /*17f0*/  @!P5 IADD3 R41, -R41, RZ, RZ ;  /* 0x000000ff2929d210 */ /* 0x000fc60007ffe1ff */
[C---:B------:R-:W-:Y:S02]  /*1800*/  IMAD R51, R2.reuse, R8, R51 ;  /* 0x0000000802337224 */ /* 0x040fe400078e0233 */
[----:B------:R-:W-:Y:S02]  /*1810*/  IMAD.MOV R8, RZ, RZ, -R6 ;  /* 0x000000ffff087224 */ /* 0x000fe400078e0a06 */
[--C-:B------:R-:W-:Y:S01]  /*1820*/  @!P4 IMAD.IADD R43, R43, 0x1, -R2.reuse ;  /* 0x000000012b2bc824 */ /* 0x100fe200078e0a02 */
[C---:B------:R-:W-:Y:S01]  /*1830*/  ISETP.GT.U32.AND P4, PT, R2.reuse, R39, PT ;  /* 0x000000270200720c */ /* 0x040fe20003f84070 */
[C---:B------:R-:W-:Y:S02]  /*1840*/  IMAD R55, R2.reuse, R8, R55 ;  /* 0x0000000802377224 */ /* 0x040fe400078e0237 */
[--C-:B------:R-:W-:Y:S01]  /*1850*/  @!P6 IMAD.IADD R45, R45, 0x1, -R2.reuse ;  /* 0x000000012d2de824 */ /* 0x100fe200078e0a02 */
[C---:B------:R-:W-:Y:S01]  /*1860*/  ISETP.GT.U32.AND P6, PT, R2.reuse, R43, PT ;  /* 0x0000002b0200720c */ /* 0x040fe20003fc4070 */
[----:B------:R-:W-:Y:S01]  /*1870*/  @!P1 IMAD.IADD R49, R49, 0x1, -R2 ;  /* 0x0000000131319824 */ /* 0x000fe200078e0a02 */
[C---:B------:R-:W-:Y:S01]  /*1880*/  ISETP.GT.U32.AND P1, PT, R2.reuse, R55, PT ;  /* 0x000000370200720c */ /* 0x040fe20003f24070 */
[----:B------:R-:W-:Y:S01]  /*1890*/  IMAD.HI.U32 R6, R5, R57, RZ ;  /* 0x0000003905067227 */ /* 0x000fe200078e00ff */
[----:B------:R-:W-:-:S03]  /*18a0*/  ISETP.GT.U32.AND P0, PT, R2, R45, PT ;  /* 0x0000002d0200720c */ /* 0x000fc60003f04070 */
[----:B------:R-:W-:Y:S02]  /*18b0*/  IMAD.MOV R6, RZ, RZ, -R6 ;  /* 0x000000ffff067224 */ /* 0x000fe400078e0a06 */
[--C-:B------:R-:W-:Y:S01]  /*18c0*/  @!P4 IMAD.IADD R39, R39, 0x1, -R2.reuse ;  /* 0x000000012727c824 */ /* 0x100fe200078e0a02 */
[C---:B------:R-:W-:Y:S01]  /*18d0*/  ISETP.GT.U32.AND P4, PT, R2.reuse, R47, PT ;  /* 0x0000002f0200720c */ /* 0x040fe20003f84070 */
[C---:B------:R-:W-:Y:S02]  /*18e0*/  IMAD R57, R2.reuse, R6, R57 ;  /* 0x0000000602397224 */ /* 0x040fe400078e0239 */
[--C-:B------:R-:W-:Y:S01]  /*18f0*/  @!P6 IMAD.IADD R43, R43, 0x1, -R2.reuse ;  /* 0x000000012b2be824 */ /* 0x100fe200078e0a02 */
[C---:B------:R-:W-:Y:S01]  /*1900*/  ISETP.GT.U32.AND P6, PT, R2.reuse, R51, PT ;  /* 0x000000330200720c */ /* 0x040fe20003fc4070 */
[----:B------:R-:W-:Y:S01]  /*1910*/  @!P1 IMAD.IADD R55, R55, 0x1, -R2 ;  /* 0x0000000137379824 */ /* 0x000fe200078e0a02 */
[----:B------:R-:W-:Y:S01]  /*1920*/  ISETP.GT.U32.AND P1, PT, R2, R57, PT ;  /* 0x000000390200720c */ /* 0x000fe20003f24070 */
[----:B------:R-:W-:-:S04]  /*1930*/  IMAD.HI.U32 R6, R5, R59, RZ ;  /* 0x0000003b05067227 */ /* 0x000fc800078e00ff */
[----:B------:R-:W-:Y:S02]  /*1940*/  IMAD.MOV R6, RZ, RZ, -R6 ;  /* 0x000000ffff067224 */ /* 0x000fe400078e0a06 */
[--C-:B------:R-:W-:Y:S01]  /*1950*/  @!P0 IMAD.IADD R45, R45, 0x1, -R2.reuse ;  /* 0x000000012d2d8824 */ /* 0x100fe200078e0a02 */
[----:B------:R-:W-:Y:S01]  /*1960*/  ISETP.GE.AND P0, PT, R10, RZ, PT ;  /* 0x000000ff0a00720c */ /* 0x000fe20003f06270 */
[----:B------:R-:W-:Y:S02]  /*1970*/  IMAD R59, R2, R6, R59 ;  /* 0x00000006023b7224 */ /* 0x000fe400078e023b */
[--C-:B------:R-:W-:Y:S01]  /*1980*/  @!P6 IMAD.IADD R51, R51, 0x1, -R2.reuse ;  /* 0x000000013333e824 */ /* 0x100fe200078e0a02 */
[----:B------:R-:W-:Y:S01]  /*1990*/  ISETP.GE.AND P6, PT, R16, RZ, PT ;  /* 0x000000ff1000720c */ /* 0x000fe20003fc6270 */
[----:B------:R-:W-:Y:S01]  /*19a0*/  @!P1 IMAD.IADD R57, R57, 0x1, -R2 ;  /* 0x0000000139399824 */ /* 0x000fe200078e0a02 */
[----:B------:R-:W-:Y:S01]  /*19b0*/  ISETP.GT.U32.AND P1, PT, R2, R59, PT ;  /* 0x0000003b0200720c */ /* 0x000fe20003f24070 */
[----:B------:R-:W-:-:S02]  /*19c0*/  VIADD R16, R14, 0xa ;  /* 0x0000000a0e107836 */ /* 0x000fc40000000000 */
[----:B------:R-:W-:-:S03]  /*19d0*/  IMAD.HI.U32 R10, R5, R65, RZ ;  /* 0x00000041050a7227 */ /* 0x000fc600078e00ff */
[----:B------:R-:W-:Y:S01]  /*19e0*/  IABS R61, R16 ;  /* 0x00000010003d7213 */ /* 0x000fe20000000000 */
[----:B------:R-:W-:Y:S01]  /*19f0*/  @!P3 IMAD.MOV R37, RZ, RZ, -R37 ;  /* 0x000000ffff25b224 */ /* 0x000fe200078e0a25 */
[----:B------:R-:W-:Y:S01]  /*1a00*/  ISETP.GT.U32.AND P3, PT, R2, R51, PT ;  /* 0x000000330200720c */ /* 0x000fe20003f64070 */
[----:B------:R-:W-:Y:S01]  /*1a10*/  @!P4 IMAD.IADD R47, R47, 0x1, -R2 ;  /* 0x000000012f2fc824 */ /* 0x000fe200078e0a02 */
[----:B------:R-:W-:Y:S01]  /*1a20*/  IADD3 R10, -R10, RZ, RZ ;  /* 0x000000ff0a0a7210 */ /* 0x000fe20007ffe1ff */
[----:B------:R-:W-:Y:S01]  /*1a30*/  IMAD.HI.U32 R6, R5, R61, RZ ;  /* 0x0000003d05067227 */ /* 0x000fe200078e00ff */
[----:B------:R-:W-:-:S03]  /*1a40*/  ISETP.GE.AND P4, PT, R12, RZ, PT ;  /* 0x000000ff0c00720c */ /* 0x000fc60003f86270 */
[----:B------:R-:W-:Y:S01]  /*1a50*/  @!P2 IMAD.MOV R39, RZ, RZ, -R39 ;  /* 0x000000ffff27a224 */ /* 0x000fe200078e0a27 */
[----:B------:R-:W-:Y:S01]  /*1a60*/  ISETP.GT.U32.AND P2, PT, R2, R49, PT ;  /* 0x000000310200720c */ /* 0x000fe20003f44070 */
[----:B------:R-:W-:-:S04]  /*1a70*/  IMAD.HI.U32 R8, R5, R63, RZ ;  /* 0x0000003f05087227 */ /* 0x000fc800078e00ff */
[----:B------:R-:W-:Y:S01]  /*1a80*/  @!P1 IMAD.IADD R59, R59, 0x1, -R2 ;  /* 0x000000013b3b9824 */ /* 0x000fe200078e0a02 */
[C---:B------:R-:W-:Y:S01]  /*1a90*/  ISETP.GT.U32.AND P1, PT, R2.reuse, R47, PT ;  /* 0x0000002f0200720c */ /* 0x040fe20003f24070 */
[----:B------:R-:W-:Y:S01]  /*1aa0*/  IMAD R65, R2, R10, R65 ;  /* 0x0000000a02417224 */ /* 0x000fe200078e0241 */
[----:B------:R-:W-:Y:S01]  /*1ab0*/  SHF.L.U32 R10, R0, 0x4, RZ ;  /* 0x00000004000a7819 */ /* 0x000fe200000006ff */
[----:B------:R-:W-:Y:S01]  /*1ac0*/  IMAD.MOV R6, RZ, RZ, -R6 ;  /* 0x000000ffff067224 */ /* 0x000fe200078e0a06 */
[----:B------:R-:W-:Y:S01]  /*1ad0*/  ISETP.GT.U32.AND P5, PT, R2, R59, PT ;  /* 0x0000003b0200720c */ /* 0x000fe20003fa4070 */
[----:B------:R-:W-:Y:S01]  /*1ae0*/  IMAD.MOV R8, RZ, RZ, -R8 ;  /* 0x000000ffff087224 */ /* 0x000fe200078e0a08 */
[----:B------:R-:W-:Y:S01]  /*1af0*/  LOP3.LUT R10, R10, 0x100, RZ, 0xc0, !PT ;  /* 0x000001000a0a7812 */ /* 0x000fe200078ec0ff */
[----:B------:R-:W-:Y:S01]  /*1b00*/  @!P3 IMAD.IADD R51, R51, 0x1, -R2 ;  /* 0x000000013333b824 */ /* 0x000fe200078e0a02 */
[C---:B------:R-:W-:Y:S01]  /*1b10*/  ISETP.GT.U32.AND P3, PT, R2.reuse, R65, PT ;  /* 0x000000410200720c */ /* 0x040fe20003f64070 */
[----:B------:R-:W-:-:S02]  /*1b20*/  IMAD R61, R2, R6, R61 ;  /* 0x00000006023d7224 */ /* 0x000fc400078e023d */
[----:B------:R-:W-:-:S04]  /*1b30*/  IMAD.HI.U32 R6, R5, R69, RZ ;  /* 0x0000004505067227 */ /* 0x000fc800078e00ff */
[----:B------:R-:W-:Y:S02]  /*1b40*/  IMAD R63, R2, R8, R63 ;  /* 0x00000008023f7224 */ /* 0x000fe400078e023f */
[----:B------:R-:W-:-:S04]  /*1b50*/  IMAD.HI.U32 R12, R5, R67, RZ ;  /* 0x00000043050c7227 */ /* 0x000fc800078e00ff */
[----:B------:R-:W-:Y:S01]  /*1b60*/  @!P0 IMAD.MOV R43, RZ, RZ, -R43 ;  /* 0x000000ffff2b8224 */ /* 0x000fe200078e0a2b */
[----:B------:R-:W-:Y:S01]  /*1b70*/  ISETP.GT.U32.AND P0, PT, R2, R55, PT ;  /* 0x000000370200720c */ /* 0x000fe20003f04070 */
[----:B------:R-:W-:Y:S01]  /*1b80*/  VIADD R8, R14, 0x2 ;  /* 0x000000020e087836 */ /* 0x000fe20000000000 */
[----:B------:R-:W-:Y:S01]  /*1b90*/  @!P3 IADD3 R65, R65, -R2, RZ ;  /* 0x800000024141b210 */ /* 0x000fe20007ffe0ff */
[----:B------:R-:W-:Y:S01]  /*1ba0*/  IMAD.MOV R6, RZ, RZ, -R6 ;  /* 0x000000ffff067224 */ /* 0x000fe200078e0a06 */
[----:B------:R-:W-:Y:S01]  /*1bb0*/  ISETP.GE.AND P3, PT, R24, RZ, PT ;  /* 0x000000ff1800720c */ /* 0x000fe20003f66270 */
[----:B------:R-:W-:Y:S01]  /*1bc0*/  @!P2 IMAD.IADD R49, R49, 0x1, -R2 ;  /* 0x000000013131a824 */ /* 0x000fe200078e0a02 */
[C---:B------:R-:W-:Y:S01]  /*1bd0*/  ISETP.GT.U32.AND P2, PT, R2.reuse, R63, PT ;  /* 0x0000003f0200720c */ /* 0x040fe20003f44070 */
[----:B------:R-:W-:Y:S02]  /*1be0*/  IMAD.MOV R12, RZ, RZ, -R12 ;  /* 0x000000ffff0c7224 */ /* 0x000fe400078e0a0c */
[--C-:B------:R-:W-:Y:S01]  /*1bf0*/  @!P1 IMAD.IADD R47, R47, 0x1, -R2.reuse ;  /* 0x000000012f2f9824 */ /* 0x100fe200078e0a02 */
[C---:B------:R-:W-:Y:S01]  /*1c00*/  ISETP.GT.U32.AND P1, PT, R2.reuse, R61, PT ;  /* 0x0000003d0200720c */ /* 0x040fe20003f24070 */
[----:B------:R-:W-:Y:S01]  /*1c10*/  @!P4 IMAD.MOV R45, RZ, RZ, -R45 ;  /* 0x000000ffff2dc224 */ /* 0x000fe200078e0a2d */
[C---:B------:R-:W-:Y:S01]  /*1c20*/  ISETP.GT.U32.AND P4, PT, R2.reuse, R57, PT ;  /* 0x000000390200720c */ /* 0x040fe20003f84070 */
[C---:B------:R-:W-:Y:S01]  /*1c30*/  IMAD R69, R2.reuse, R6, R69 ;  /* 0x0000000602457224 */ /* 0x040fe200078e0245 */
[----:B------:R-:W-:Y:S01]  /*1c40*/  IABS R6, R8 ;  /* 0x0000000800067213 */ /* 0x000fe20000000000 */
[C---:B------:R-:W-:Y:S01]  /*1c50*/  IMAD R67, R2.reuse, R12, R67 ;  /* 0x0000000c02437224 */ /* 0x040fe200078e0243 */
[----:B------:R-:W-:Y:S01]  /*1c60*/  @!P0 IADD3 R55, R55, -R2, RZ ;  /* 0x8000000237378210 */ /* 0x000fe20007ffe0ff */
[----:B------:R-:W-:Y:S01]  /*1c70*/  @!P5 IMAD.IADD R59, R59, 0x1, -R2 ;  /* 0x000000013b3bd824 */ /* 0x000fe200078e0a02 */
[C---:B------:R-:W-:Y:S01]  /*1c80*/  ISETP.GT.U32.AND P0, PT, R2.reuse, R69, PT ;  /* 0x000000450200720c */ /* 0x040fe20003f04070 */
[----:B------:R-:W-:Y:S01]  /*1c90*/  IMAD.HI.U32 R5, R5, R6, RZ ;  /* 0x0000000605057227 */ /* 0x000fe200078e00ff */
[----:B------:R-:W-:-:S03]  /*1ca0*/  ISETP.GT.U32.AND P5, PT, R2, R67, PT ;  /* 0x000000430200720c */ /* 0x000fc60003fa4070 */
[----:B------:R-:W-:Y:S02]  /*1cb0*/  IMAD.MOV R5, RZ, RZ, -R5 ;  /* 0x000000ffff057224 */ /* 0x000fe400078e0a05 */
[--C-:B------:R-:W-:Y:S01]  /*1cc0*/  @!P2 IMAD.IADD R63, R63, 0x1, -R2.reuse ;  /* 0x000000013f3fa824 */ /* 0x100fe200078e0a02 */
[----:B------:R-:W-:Y:S01]  /*1cd0*/  ISETP.GE.AND P2, PT, R22, RZ, PT ;  /* 0x000000ff1600720c */ /* 0x000fe20003f46270 */
[--C-:B------:R-:W-:Y:S01]  /*1ce0*/  @!P1 IMAD.IADD R61, R61, 0x1, -R2.reuse ;  /* 0x000000013d3d9824 */ /* 0x100fe200078e0a02 */
[----:B------:R-:W-:Y:S01]  /*1cf0*/  ISETP.GE.AND P1, PT, R20, RZ, PT ;  /* 0x000000ff1400720c */ /* 0x000fe20003f26270 */
[----:B------:R-:W-:Y:S01]  /*1d00*/  @!P4 IMAD.IADD R57, R57, 0x1, -R2 ;  /* 0x000000013939c824 */ /* 0x000fe200078e0a02 */
[----:B------:R-:W-:Y:S01]  /*1d10*/  ISETP.GE.AND P4, PT, R18, RZ, PT ;  /* 0x000000ff1200720c */ /* 0x000fe20003f86270 */
[----:B------:R-:W-:Y:S01]  /*1d20*/  IMAD R5, R2, R5, R6 ;  /* 0x0000000502057224 */ /* 0x000fe200078e0206 */
[----:B------:R-:W-:Y:S01]  /*1d30*/  SHF.R.S32.HI R6, RZ, 0x1f, R3 ;  /* 0x0000001fff067819 */ /* 0x000fe20000011403 */
[----:B------:R-:W-:-:S02]  /*1d40*/  @!P3 IMAD.MOV R57, RZ, RZ, -R57 ;  /* 0x000000ffff39b224 */ /* 0x000fc400078e0a39 */
[--C-:B------:R-:W-:Y:S01]  /*1d50*/  @!P5 IMAD.IADD R67, R67, 0x1, -R2.reuse ;  /* 0x000000014343d824 */ /* 0x100fe200078e0a02 */
[----:B------:R-:W-:Y:S01]  /*1d60*/  ISETP.GT.U32.AND P3, PT, R2, R5, PT ;  /* 0x000000050200720c */ /* 0x000fe20003f64070 */
[--C-:B------:R-:W-:Y:S01]  /*1d70*/  @!P0 IMAD.IADD R69, R69, 0x1, -R2.reuse ;  /* 0x0000000145458824 */ /* 0x100fe200078e0a02 */
[----:B------:R-:W-:Y:S01]  /*1d80*/  ISETP.GE.AND P0, PT, R26, RZ, PT ;  /* 0x000000ff1a00720c */ /* 0x000fe20003f06270 */
[----:B------:R-:W-:Y:S01]  /*1d90*/  @!P6 IMAD.MOV R47, RZ, RZ, -R47 ;  /* 0x000000ffff2fe224 */ /* 0x000fe200078e0a2f */
[----:B------:R-:W-:Y:S01]  /*1da0*/  @!P2 IADD3 R55, -R55, RZ, RZ ;  /* 0x000000ff3737a210 */ /* 0x000fe20007ffe1ff */
[----:B------:R-:W-:Y:S01]  /*1db0*/  @!P1 IMAD.MOV R51, RZ, RZ, -R51 ;  /* 0x000000ffff339224 */ /* 0x000fe200078e0a33 */
[C---:B------:R-:W-:Y:S01]  /*1dc0*/  ISETP.GT.U32.AND P2, PT, R2.reuse, R67, PT ;  /* 0x000000430200720c */ /* 0x040fe20003f44070 */
[----:B------:R-:W-:Y:S01]  /*1dd0*/  @!P4 IMAD.MOV R49, RZ, RZ, -R49 ;  /* 0x000000ffff31c224 */ /* 0x000fe200078e0a31 */
[----:B------:R-:W-:Y:S01]  /*1de0*/  ISETP.GT.U32.AND P5, PT, R2, R61, PT ;  /* 0x0000003d0200720c */ /* 0x000fe20003fa4070 */
[----:B------:R-:W-:Y:S01]  /*1df0*/  IMAD R4, R4, UR5, RZ ;  /* 0x0000000504047c24 */ /* 0x000fe2000f8e02ff */
[----:B------:R-:W-:Y:S01]  /*1e00*/  ISETP.GT.U32.AND P1, PT, R2, R65, PT ;  /* 0x000000410200720c */ /* 0x000fe20003f24070 */
[----:B------:R-:W-:Y:S01]  /*1e10*/  IMAD R101, R108, R111, RZ ;  /* 0x0000006f6c657224 */ /* 0x000fe200078e02ff */
[C---:B------:R-:W-:Y:S01]  /*1e20*/  ISETP.GT.U32.AND P6, PT, R2.reuse, R69, PT ;  /* 0x000000450200720c */ /* 0x040fe20003fc4070 */
[--C-:B------:R-:W-:Y:S01]  /*1e30*/  @!P3 IMAD.IADD R5, R5, 0x1, -R2.reuse ;  /* 0x000000010505b824 */ /* 0x100fe200078e0a02 */
[----:B------:R-:W-:Y:S01]  /*1e40*/  ISETP.GT.U32.AND P4, PT, R2, R63, PT ;  /* 0x0000003f0200720c */ /* 0x000fe20003f84070 */
[----:B------:R-:W-:Y:S01]  /*1e50*/  @!P0 IMAD.MOV R59, RZ, RZ, -R59 ;  /* 0x000000ffff3b8224 */ /* 0x000fe200078e0a3b */
[----:B------:R-:W-:Y:S01]  /*1e60*/  ISETP.NE.U32.AND P3, PT, R81, RZ, PT ;  /* 0x000000ff5100720c */ /* 0x000fe20003f65070 */
[----:B------:R-:W-:Y:S01]  /*1e70*/  IMAD R111, R102, R111, RZ ;  /* 0x0000006f666f7224 */ /* 0x000fe200078e02ff */
[----:B------:R-:W-:Y:S01]  /*1e80*/  LEA.HI R6, R6, R3, RZ, 0x7 ;  /* 0x0000000306067211 */ /* 0x000fe200078f38ff */
[--C-:B------:R-:W-:Y:S01]  /*1e90*/  @!P2 IMAD.IADD R67, R67, 0x1, -R2.reuse ;  /* 0x000000014343a824 */ /* 0x100fe200078e0a02 */
[----:B------:R-:W-:Y:S01]  /*1ea0*/  SEL R71, RZ, 0x110, !P3 ;  /* 0x00000110ff477807 */ /* 0x000fe20005800000 */
[--C-:B------:R-:W-:Y:S01]  /*1eb0*/  @!P5 IMAD.IADD R61, R61, 0x1, -R2.reuse ;  /* 0x000000013d3dd824 */ /* 0x100fe200078e0a02 */
[----:B------:R-:W-:Y:S01]  /*1ec0*/  ISETP.GT.U32.AND P3, PT, R2, R5, PT ;  /* 0x000000050200720c */ /* 0x000fe20003f64070 */
[--C-:B------:R-:W-:Y:S01]  /*1ed0*/  @!P1 IMAD.IADD R65, R65, 0x1, -R2.reuse ;  /* 0x0000000141419824 */ /* 0x100fe200078e0a02 */
[----:B------:R-:W-:Y:S01]  /*1ee0*/  ISETP.GE.AND P2, PT, R8, RZ, PT ;  /* 0x000000ff0800720c */ /* 0x000fe20003f46270 */
[----:B------:R-:W-:Y:S01]  /*1ef0*/  ULDC UR5, c[0x0][0x230] ;  /* 0x00008c0000057ab9 */ /* 0x000fe20000000800 */
[----:B------:R-:W-:Y:S01]  /*1f00*/  @!P6 IADD3 R69, R69, -R2, RZ ;  /* 0x800000024545e210 */ /* 0x000fe20007ffe0ff */
[----:B------:R-:W-:Y:S01]  /*1f10*/  @!P4 IMAD.IADD R63, R63, 0x1, -R2 ;  /* 0x000000013f3fc824 */ /* 0x000fe200078e0a02 */
[----:B------:R-:W-:-:S02]  /*1f20*/  SHF.R.S32.HI R8, RZ, 0x2, R0 ;  /* 0x00000002ff087819 */ /* 0x000fc40000011400 */
[----:B------:R-:W-:Y:S01]  /*1f30*/  ISETP.GE.AND P0, PT, R14, RZ, PT ;  /* 0x000000ff0e00720c */ /* 0x000fe20003f06270 */
[----:B------:R-:W-:Y:S01]  /*1f40*/  IMAD R14, R90, 0x10, R73 ;  /* 0x000000105a0e7824 */ /* 0x000fe200078e0249 */
[----:B------:R-:W-:Y:S02]  /*1f50*/  ISETP.GE.AND P5, PT, R16, RZ, PT ;  /* 0x000000ff1000720c */ /* 0x000fe40003fa6270 */
[----:B------:R-:W-:Y:S01]  /*1f60*/  ISETP.GE.AND P1, PT, R30, RZ, PT ;  /* 0x000000ff1e00720c */ /* 0x000fe20003f26270 */
[----:B------:R-:W-:Y:S01]  /*1f70*/  @!P3 IMAD.IADD R5, R5, 0x1, -R2 ;  /* 0x000000010505b824 */ /* 0x000fe200078e0a02 */
[----:B------:R-:W-:Y:S02]  /*1f80*/  ISETP.GE.AND P6, PT, R32, RZ, PT ;  /* 0x000000ff2000720c */ /* 0x000fe40003fc6270 */
[----:B------:R-:W-:Y:S01]  /*1f90*/  SHF.R.S32.HI R3, RZ, 0x6, R0 ;  /* 0x00000006ff037819 */ /* 0x000fe20000011400 */
[----:B------:R-:W-:Y:S01]  /*1fa0*/  @!P2 IMAD.MOV R5, RZ, RZ, -R5 ;  /* 0x000000ffff05a224 */ /* 0x000fe200078e0a05 */
[----:B------:R-:W-:-:S02]  /*1fb0*/  ISETP.GE.AND P4, PT, R28, RZ, PT ;  /* 0x000000ff1c00720c */ /* 0x000fc40003f86270 */
[----:B------:R-:W-:Y:S01]  /*1fc0*/  SGXT R8, R8, 0x1 ;  /* 0x000000010808781a */ /* 0x000fe20000000200 */
[----:B------:R-:W-:Y:S01]  /*1fd0*/  @!P0 IMAD.MOV R69, RZ, RZ, -R69 ;  /* 0x000000ffff458224 */ /* 0x000fe200078e0a45 */
[----:B------:R-:W-:Y:S01]  /*1fe0*/  SGXT R3, R3, 0x1 ;  /* 0x000000010303781a */ /* 0x000fe20000000200 */
[----:B------:R-:W-:Y:S01]  /*1ff0*/  @!P5 IMAD.MOV R61, RZ, RZ, -R61 ;  /* 0x000000ffff3dd224 */ /* 0x000fe200078e0a3d */
[----:B------:R-:W-:Y:S01]  /*2000*/  LOP3.LUT R12, R85, 0x90, R8, 0xf8, !PT ;  /* 0x00000090550c7812 */ /* 0x000fe200078ef808 */
[----:B------:R-:W-:Y:S01]  /*2010*/  @!P1 IMAD.MOV R65, RZ, RZ, -R65 ;  /* 0x000000ffff419224 */ /* 0x000fe200078e0a41 */
[----:B------:R-:W-:Y:S01]  /*2020*/  LOP3.LUT R8, R3, 0x90, RZ, 0xc0, !PT ;  /* 0x0000009003087812 */ /* 0x000fe200078ec0ff */
[----:B------:R-:W-:Y:S01]  /*2030*/  @!P6 IMAD.MOV R67, RZ, RZ, -R67 ;  /* 0x000000ffff43e224 */ /* 0x000fe200078e0a43 */
[--C-:B------:R-:W-:Y:S02]  /*2040*/  LOP3.LUT R3, R14, 0x30, R89.reuse, 0x78, !PT ;  /* 0x000000300e037812 */ /* 0x100fe400078e7859 */
[----:B------:R-:W-:-:S02]  /*2050*/  LOP3.LUT R91, R12, 0x10, R89, 0x78, !PT ;  /* 0x000000100c5b7812 */ /* 0x000fc400078e7859 */
[----:B------:R-:W-:Y:S01]  /*2060*/  LOP3.LUT R89, R8, 0x17e, R89, 0x78, !PT ;  /* 0x0000017e08597812 */ /* 0x000fe200078e7859 */
[----:B------:R-:W-:Y:S01]  /*2070*/  IMAD R90, R90, 0x100, R3 ;  /* 0x000001005a5a7824 */ /* 0x000fe200078e0203 */
[----:B------:R-:W-:Y:S01]  /*2080*/  LOP3.LUT R2, RZ, R53, RZ, 0x33, !PT ;  /* 0x00000035ff027212 */ /* 0x000fe200078e33ff */
[----:B------:R-:W0:Y:S01]  /*2090*/  LDC R8, c[0x0][0x240] ;  /* 0x00009000ff087b82 */ /* 0x000e220000000800 */
[----:B------:R-:W-:Y:S02]  /*20a0*/  ISETP.NE.AND P3, PT, R53, RZ, PT ;  /* 0x000000ff3500720c */ /* 0x000fe40003f65270 */
[----:B------:R-:W-:Y:S02]  /*20b0*/  @!P4 IADD3 R63, -R63, RZ, RZ ;  /* 0x000000ff3f3fc210 */ /* 0x000fe40007ffe1ff */
[C---:B------:R-:W-:Y:S02]  /*20c0*/  SEL R7, R2.reuse, R7, !P3 ;  /* 0x0000000702077207 */ /* 0x040fe40005800000 */
[----:B------:R-:W-:-:S02]  /*20d0*/  SEL R9, R2, R9, !P3 ;  /* 0x0000000902097207 */ /* 0x000fc40005800000 */
[C---:B------:R-:W-:Y:S02]  /*20e0*/  SEL R11, R2.reuse, R11, !P3 ;  /* 0x0000000b020b7207 */ /* 0x040fe40005800000 */
[C---:B------:R-:W-:Y:S02]  /*20f0*/  SEL R13, R2.reuse, R13, !P3 ;  /* 0x0000000d020d7207 */ /* 0x040fe40005800000 */
[C---:B------:R-:W-:Y:S02]  /*2100*/  SEL R15, R2.reuse, R15, !P3 ;  /* 0x0000000f020f7207 */ /* 0x040fe40005800000 */
[C---:B------:R-:W-:Y:S02]  /*2110*/  SEL R17, R2.reuse, R17, !P3 ;  /* 0x0000001102117207 */ /* 0x040fe40005800000 */
[C---:B------:R-:W-:Y:S02]  /*2120*/  SEL R19, R2.reuse, R19, !P3 ;  /* 0x0000001302137207 */ /* 0x040fe40005800000 */
[----:B------:R-:W-:-:S02]  /*2130*/  SEL R21, R2, R21, !P3 ;  /* 0x0000001502157207 */ /* 0x000fc40005800000 */
[C---:B------:R-:W-:Y:S02]  /*2140*/  SEL R23, R2.reuse, R23, !P3 ;  /* 0x0000001702177207 */ /* 0x040fe40005800000 */
[C---:B------:R-:W-:Y:S01]  /*2150*/  SEL R25, R2.reuse, R25, !P3 ;  /* 0x0000001902197207 */ /* 0x040fe20005800000 */
[-C--:B0-----:R-:W-:Y:S01]  /*2160*/  IMAD R7, R7, R8.reuse, RZ ;  /* 0x0000000807077224 */ /* 0x081fe200078e02ff */
[C---:B------:R-:W-:Y:S01]  /*2170*/  SEL R27, R2.reuse, R27, !P3 ;  /* 0x0000001b021b7207 */ /* 0x040fe20005800000 */
[-C--:B------:R-:W-:Y:S01]  /*2180*/  IMAD R9, R9, R8.reuse, RZ ;  /* 0x0000000809097224 */ /* 0x080fe200078e02ff */
        /* <DEDUP_REMOVED lines=40> */
[----:B------:R-:W-:Y:S01]  /*2410*/  SEL R69, R2, R69, !P3 ;  /* 0x0000004502457207 */ /* 0x000fe20005800000 */
[-C--:B------:R-:W-:Y:S01]  /*2420*/  IMAD R40, R65, R8.reuse, RZ ;  /* 0x0000000841287224 */ /* 0x080fe200078e02ff */
[----:B------:R-:W0:Y:S01]  /*2430*/  LDC.64 R2, c[0x0][0x218] ;  /* 0x00008600ff027b82 */ /* 0x000e220000000a00 */
[----:B------:R-:W-:Y:S01]  /*2440*/  IADD3 R91, R91, UR4, R10 ;  /* 0x000000045b5b7c10 */ /* 0x000fe2000fffe00a */
[----:B------:R-:W-:Y:S01]  /*2450*/  IMAD R38, R67, R8, RZ ;  /* 0x0000000843267224 */ /* 0x000fe200078e02ff */
[----:B------:R-:W-:Y:S01]  /*2460*/  LOP3.LUT R88, R71, R88, RZ, 0x3c, !PT ;  /* 0x0000005847587212 */ /* 0x000fe200078e3cff */
[-C--:B------:R-:W-:Y:S01]  /*2470*/  IMAD R34, R69, R8.reuse, RZ ;  /* 0x0000000845227224 */ /* 0x080fe200078e02ff */
[----:B------:R-:W-:Y:S01]  /*2480*/  SHF.R.S32.HI R94, RZ, 0x7, R6 ;  /* 0x00000007ff5e7819 */ /* 0x000fe20000011406 */
[-C--:B------:R-:W-:Y:S01]  /*2490*/  IMAD R129, R47, R8.reuse, RZ ;  /* 0x000000082f817224 */ /* 0x080fe200078e02ff */
[C---:B------:R-:W-:Y:S01]  /*24a0*/  LOP3.LUT R92, R88.reuse, 0x20, RZ, 0x3c, !PT ;  /* 0x00000020585c7812 */ /* 0x040fe200078e3cff */
[----:B------:R-:W1:Y:S01]  /*24b0*/  LDC R10, c[0x0][0x23c] ;  /* 0x00008f00ff0a7b82 */ /* 0x000e620000000800 */
[-C--:B------:R-:W-:Y:S01]  /*24c0*/  IMAD R127, R49, R8.reuse, RZ ;  /* 0x00000008317f7224 */ /* 0x080fe200078e02ff */
[C---:B------:R-:W-:Y:S01]  /*24d0*/  LOP3.LUT R96, R88.reuse, 0x40, RZ, 0x3c, !PT ;  /* 0x0000004058607812 */ /* 0x040fe200078e3cff */
[-C--:B------:R-:W-:Y:S01]  /*24e0*/  IMAD R124, R51, R8.reuse, RZ ;  /* 0x00000008337c7224 */ /* 0x080fe200078e02ff */
[----:B------:R-:W-:Y:S01]  /*24f0*/  LOP3.LUT R98, R88, 0x60, RZ, 0x3c, !PT ;  /* 0x0000006058627812 */ /* 0x000fe200078e3cff */
[-C--:B------:R-:W-:Y:S01]  /*2500*/  IMAD R122, R55, R8.reuse, RZ ;  /* 0x00000008377a7224 */ /* 0x080fe200078e02ff */
[----:B------:R-:W-:Y:S01]  /*2510*/  LOP3.LUT R100, R90, 0x40, RZ, 0x3c, !PT ;  /* 0x000000405a647812 */ /* 0x000fe200078e3cff */
[----:B------:R-:W-:-:S02]  /*2520*/  IMAD R44, R61, R8, RZ ;  /* 0x000000083d2c7224 */ /* 0x000fc400078e02ff */
[-C--:B------:R-:W-:Y:S02]  /*2530*/  IMAD R42, R63, R8.reuse, RZ ;  /* 0x000000083f2a7224 */ /* 0x080fe400078e02ff */
[----:B------:R-:W-:Y:S01]  /*2540*/  IMAD R36, R5, R8, RZ ;  /* 0x0000000805247224 */ /* 0x000fe200078e02ff */
[----:B------:R-:W-:Y:S02]  /*2550*/  LEA R8, P0, R4, UR8, 0x1 ;  /* 0x0000000804087c11 */ /* 0x000fe4000f8008ff */
[-C--:B0-----:R-:W-:Y:S02]  /*2560*/  LEA R114, P6, R7, R2.reuse, 0x1 ;  /* 0x0000000207727211 */ /* 0x081fe400078c08ff */
[----:B------:R-:W-:Y:S02]  /*2570*/  LEA R116, P1, R9, R2, 0x1 ;  /* 0x0000000209747211 */ /* 0x000fe400078208ff */
[-C--:B------:R-:W-:Y:S02]  /*2580*/  LEA.HI.X.SX32 R115, R7, R3.reuse, 0x1, P6 ;  /* 0x0000000307737211 */ /* 0x080fe400030f0eff */
[----:B------:R-:W-:-:S02]  /*2590*/  LEA.HI.X.SX32 R117, R9, R3, 0x1, P1 ;  /* 0x0000000309757211 */ /* 0x000fc400008f0eff */
[----:B------:R-:W-:Y:S01]  /*25a0*/  LEA R118, P2, R11, R2, 0x1 ;  /* 0x000000020b767211 */ /* 0x000fe200078408ff */
[----:B-1----:R-:W-:Y:S01]  /*25b0*/  IMAD R99, R87, R10, RZ ;  /* 0x0000000a57637224 */ /* 0x002fe200078e02ff */
[-C--:B------:R-:W-:Y:S01]  /*25c0*/  LEA R72, P3, R13, R2.reuse, 0x1 ;  /* 0x000000020d487211 */ /* 0x080fe200078608ff */
[----:B------:R-:W-:Y:S01]  /*25d0*/  IMAD.SHL.U32 R93, R10, 0x80, RZ ;  /* 0x000000800a5d7824 */ /* 0x000fe200078e00ff */
[-C--:B------:R-:W-:Y:S02]  /*25e0*/  LEA R120, P4, R15, R2.reuse, 0x1 ;  /* 0x000000020f787211 */ /* 0x080fe400078808ff */
[-C--:B------:R-:W-:Y:S02]  /*25f0*/  LEA R76, P5, R17, R2.reuse, 0x1 ;  /* 0x00000002114c7211 */ /* 0x080fe400078a08ff */
[-C--:B------:R-:W-:Y:S02]  /*2600*/  LEA R78, P6, R19, R2.reuse, 0x1 ;  /* 0x00000002134e7211 */ /* 0x080fe400078c08ff */
[----:B------:R-:W-:-:S02]  /*2610*/  LEA R70, P1, R21, R2, 0x1 ;  /* 0x0000000215467211 */ /* 0x000fc400078208ff */
[-C--:B------:R-:W-:Y:S02]  /*2620*/  LEA.HI.X.SX32 R119, R11, R3.reuse, 0x1, P2 ;  /* 0x000000030b777211 */ /* 0x080fe400010f0eff */
[-C--:B------:R-:W-:Y:S02]  /*2630*/  LEA.HI.X.SX32 R73, R13, R3.reuse, 0x1, P3 ;  /* 0x000000030d497211 */ /* 0x080fe400018f0eff */
[-C--:B------:R-:W-:Y:S02]  /*2640*/  LEA.HI.X.SX32 R121, R15, R3.reuse, 0x1, P4 ;  /* 0x000000030f797211 */ /* 0x080fe400020f0eff */
[-C--:B------:R-:W-:Y:S02]  /*2650*/  LEA.HI.X.SX32 R77, R17, R3.reuse, 0x1, P5 ;  /* 0x00000003114d7211 */ /* 0x080fe400028f0eff */
[-C--:B------:R-:W-:Y:S02]  /*2660*/  LEA.HI.X.SX32 R79, R19, R3.reuse, 0x1, P6 ;  /* 0x00000003134f7211 */ /* 0x080fe400030f0eff */
[----:B------:R-:W-:-:S02]  /*2670*/  LEA.HI.X.SX32 R71, R21, R3, 0x1, P1 ;  /* 0x0000000315477211 */ /* 0x000fc400008f0eff */
[----:B------:R-:W-:Y:S02]  /*2680*/  CS2R R20, SRZ ;  /* 0x0000000000147805 */ /* 0x000fe4000001ff00 */
[-C--:B------:R-:W-:Y:S02]  /*2690*/  LEA R74, P2, R23, R2.reuse, 0x1 ;  /* 0x00000002174a7211 */ /* 0x080fe400078408ff */
[-C--:B------:R-:W-:Y:S02]  /*26a0*/  LEA R64, P3, R25, R2.reuse, 0x1 ;  /* 0x0000000219407211 */ /* 0x080fe400078608ff */
[-C--:B------:R-:W-:Y:S02]  /*26b0*/  LEA R66, P4, R27, R2.reuse, 0x1 ;  /* 0x000000021b427211 */ /* 0x080fe400078808ff */
[-C--:B------:R-:W-:Y:S02]  /*26c0*/  LEA R68, P5, R29, R2.reuse, 0x1 ;  /* 0x000000021d447211 */ /* 0x080fe400078a08ff */
[----:B------:R-:W-:-:S02]  /*26d0*/  LEA R56, P6, R31, R2, 0x1 ;  /* 0x000000021f387211 */ /* 0x000fc400078c08ff */
[----:B------:R-:W-:Y:S02]  /*26e0*/  LEA R58, P1, R33, R2, 0x1 ;  /* 0x00000002213a7211 */ /* 0x000fe400078208ff */
[-C--:B------:R-:W-:Y:S02]  /*26f0*/  LEA.HI.X.SX32 R75, R23, R3.reuse, 0x1, P2 ;  /* 0x00000003174b7211 */ /* 0x080fe400010f0eff */
[----:B------:R-:W-:Y:S02]  /*2700*/  CS2R R22, SRZ ;  /* 0x0000000000167805 */ /* 0x000fe4000001ff00 */
[-C--:B------:R-:W-:Y:S02]  /*2710*/  LEA.HI.X.SX32 R65, R25, R3.reuse, 0x1, P3 ;  /* 0x0000000319417211 */ /* 0x080fe400018f0eff */
[-C--:B------:R-:W-:Y:S02]  /*2720*/  LEA.HI.X.SX32 R67, R27, R3.reuse, 0x1, P4 ;  /* 0x000000031b437211 */ /* 0x080fe400020f0eff */
[----:B------:R-:W-:-:S02]  /*2730*/  LEA.HI.X.SX32 R69, R29, R3, 0x1, P5 ;  /* 0x000000031d457211 */ /* 0x000fc400028f0eff */
[-C--:B------:R-:W-:Y:S02]  /*2740*/  LEA.HI.X.SX32 R57, R31, R3.reuse, 0x1, P6 ;  /* 0x000000031f397211 */ /* 0x080fe400030f0eff */
[----:B------:R-:W-:Y:S02]  /*2750*/  LEA.HI.X.SX32 R59, R33, R3, 0x1, P1 ;  /* 0x00000003213b7211 */ /* 0x000fe400008f0eff */
[-C--:B------:R-:W-:Y:S02]  /*2760*/  LEA R60, P2, R35, R2.reuse, 0x1 ;  /* 0x00000002233c7211 */ /* 0x080fe400078408ff */
[-C--:B------:R-:W-:Y:S02]  /*2770*/  LEA R62, P3, R37, R2.reuse, 0x1 ;  /* 0x00000002253e7211 */ /* 0x080fe400078608ff */
[-C--:B------:R-:W-:Y:S02]  /*2780*/  LEA R54, P4, R39, R2.reuse, 0x1 ;  /* 0x0000000227367211 */ /* 0x080fe400078808ff */
[----:B------:R-:W-:-:S02]  /*2790*/  LEA R48, P5, R41, R2, 0x1 ;  /* 0x0000000229307211 */ /* 0x000fc400078a08ff */
[-C--:B------:R-:W-:Y:S02]  /*27a0*/  LEA R50, P6, R43, R2.reuse, 0x1 ;  /* 0x000000022b327211 */ /* 0x080fe400078c08ff */
[----:B------:R-:W-:Y:S02]  /*27b0*/  LEA R130, P1, R45, R2, 0x1 ;  /* 0x000000022d827211 */ /* 0x000fe400078208ff */
[-C--:B------:R-:W-:Y:S02]  /*27c0*/  LEA.HI.X.SX32 R61, R35, R3.reuse, 0x1, P2 ;  /* 0x00000003233d7211 */ /* 0x080fe400010f0eff */
        /* <DEDUP_REMOVED lines=29> */
[----:B------:R-:W-:-:S07]  /*29a0*/  LEA.HI.X.SX32 R3, R4, UR9, 0x1, P0 ;  /* 0x0000000904037c11 */ /* 0x000fce00080f0eff */
.L_x_1:
[----:B------:R-:W-:Y:S01]  /*29b0*/  ISETP.GE.AND P0, PT, R83, UR5, PT ;  /* 0x0000000553007c0c */ /* 0x000fe2000bf06270 */
[----:B------:R-:W-:Y:S01]  /*29c0*/  IMAD.MOV.U32 R2, RZ, RZ, R8 ;  /* 0x000000ffff027224 */ /* 0x000fe200078e0008 */
[----:B------:R-:W-:Y:S02]  /*29d0*/  ISETP.GE.AND P1, PT, R102, UR5, PT ;  /* 0x0000000566007c0c */ /* 0x000fe4000bf26270 */
[----:B------:R-:W-:Y:S01]  /*29e0*/  ISETP.GE.AND P2, PT, R104, UR5, PT ;  /* 0x0000000568007c0c */ /* 0x000fe2000bf46270 */
[----:B------:R-:W-:Y:S01]  /*29f0*/  IMAD.WIDE R12, R103, 0x2, R2 ;  /* 0x00000002670c7825 */ /* 0x000fe200078e0202 */
[----:B------:R-:W-:Y:S02]  /*2a00*/  PRMT R4, RZ, 0x7610, R4 ;  /* 0x00007610ff047816 */ /* 0x000fe40000000004 */
[----:B------:R-:W-:Y:S01]  /*2a10*/  PRMT R6, RZ, 0x7610, R6 ;  /* 0x00007610ff067816 */ /* 0x000fe20000000006 */
[----:B------:R-:W-:Y:S01]  /*2a20*/  IMAD.WIDE R10, R111, 0x2, R2 ;  /* 0x000000026f0a7825 */ /* 0x000fe200078e0202 */
[----:B------:R-:W-:-:S03]  /*2a30*/  PRMT R8, RZ, 0x7610, R8 ;  /* 0x00007610ff087816 */ /* 0x000fc60000000008 */
[--C-:B------:R-:W-:Y:S01]  /*2a40*/  IMAD.WIDE R24, R107, 0x2, R2.reuse ;  /* 0x000000026b187825 */ /* 0x100fe200078e0202 */
[----:B------:R0:W2:Y:S01]  /*2a50*/  @!P0 LDG.E.U16 R4, desc[UR6][R12.64] ;  /* 0x000000060c048981 */ /* 0x0000a2000c1e1500 */
[----:B------:R-:W-:Y:S02]  /*2a60*/  ISETP.GE.AND P0, PT, R82, UR5, PT ;  /* 0x0000000552007c0c */ /* 0x000fe4000bf06270 */
[----:B------:R-:W-:Y:S01]  /*2a70*/  ISETP.GE.AND P3, PT, R110, UR5, PT ;  /* 0x000000056e007c0c */ /* 0x000fe2000bf66270 */
[----:B------:R1:W3:Y:S01]  /*2a80*/  @!P1 LDG.E.U16 R6, desc[UR6][R10.64] ;  /* 0x000000060a069981 */ /* 0x0002e2000c1e1500 */
[----:B------:R-:W-:Y:S02]  /*2a90*/  ISETP.GE.AND P1, PT, R106, UR5, PT ;  /* 0x000000056a007c0c */ /* 0x000fe4000bf26270 */
[----:B------:R-:W-:Y:S01]  /*2aa0*/  ISETP.GE.AND P4, PT, R112, UR5, PT ;  /* 0x0000000570007c0c */ /* 0x000fe2000bf86270 */
[----:B------:R4:W5:Y:S01]  /*2ab0*/  @!P2 LDG.E.U16 R8, desc[UR6][R24.64] ;  /* 0x000000061808a981 */ /* 0x000962000c1e1500 */
[----:B------:R-:W-:Y:S01]  /*2ac0*/  ISETP.GE.AND P2, PT, R108, UR5, PT ;  /* 0x000000056c007c0c */ /* 0x000fe2000bf46270 */
[----:B------:R-:W-:Y:S01]  /*2ad0*/  IMAD.WIDE R32, R105, 0x2, R2 ;  /* 0x0000000269207825 */ /* 0x000fe200078e0202 */
[----:B------:R-:W-:-:S02]  /*2ae0*/  PRMT R18, RZ, 0x7610, R18 ;  /* 0x00007610ff127816 */ /* 0x000fc40000000012 */
[----:B------:R-:W-:Y:S01]  /*2af0*/  PRMT R16, RZ, 0x7610, R16 ;  /* 0x00007610ff107816 */ /* 0x000fe20000000010 */
[----:B------:R-:W-:Y:S01]  /*2b00*/  IMAD.WIDE R30, R113, 0x2, R2 ;  /* 0x00000002711e7825 */ /* 0x000fe200078e0202 */
[----:B------:R-:W-:Y:S02]  /*2b10*/  PRMT R14, RZ, 0x7610, R14 ;  /* 0x00007610ff0e7816 */ /* 0x000fe4000000000e */
[----:B0-----:R-:W-:Y:S01]  /*2b20*/  PRMT R12, RZ, 0x7610, R12 ;  /* 0x00007610ff0c7816 */ /* 0x001fe2000000000c */
[----:B------:R-:W-:Y:S01]  /*2b30*/  IMAD.WIDE R28, R101, 0x2, R2 ;  /* 0x00000002651c7825 */ /* 0x000fe200078e0202 */
[----:B-1----:R-:W-:Y:S01]  /*2b40*/  PRMT R10, RZ, 0x7610, R10 ;  /* 0x00007610ff0a7816 */ /* 0x002fe2000000000a */
[----:B------:R-:W5:Y:S02]  /*2b50*/  @!P0 LDG.E.U16 R18, desc[UR6][R32.64] ;  /* 0x0000000620128981 */ /* 0x000f64000c1e1500 */
[--C-:B------:R-:W-:Y:S02]  /*2b60*/  IMAD.WIDE R26, R97, 0x2, R2.reuse ;  /* 0x00000002611a7825 */ /* 0x100fe400078e0202 */
[----:B------:R-:W5:Y:S02]  /*2b70*/  @!P1 LDG.E.U16 R16, desc[UR6][R30.64] ;  /* 0x000000061e109981 */ /* 0x000f64000c1e1500 */
[----:B----4-:R-:W-:-:S02]  /*2b80*/  IMAD.WIDE R24, R95, 0x2, R2 ;  /* 0x000000025f187825 */ /* 0x010fc400078e0202 */
[----:B------:R0:W4:Y:S04]  /*2b90*/  @!P2 LDG.E.U16 R14, desc[UR6][R28.64] ;  /* 0x000000061c0ea981 */ /* 0x000128000c1e1500 */
[----:B------:R-:W4:Y:S04]  /*2ba0*/  @!P3 LDG.E.U16 R12, desc[UR6][R26.64] ;  /* 0x000000061a0cb981 */ /* 0x000f28000c1e1500 */
[----:B------:R1:W4:Y:S01]  /*2bb0*/  @!P4 LDG.E.U16 R10, desc[UR6][R24.64] ;  /* 0x00000006180ac981 */ /* 0x000322000c1e1500 */
[----:B------:R-:W-:Y:S01]  /*2bc0*/  BAR.SYNC.DEFER_BLOCKING 0x0 ;  /* 0x0000000000007b1d */ /* 0x000fe20000010000 */
[----:B------:R-:W-:Y:S01]  /*2bd0*/  ISETP.GE.AND P0, PT, R87, UR5, PT ;  /* 0x0000000557007c0c */ /* 0x000fe2000bf06270 */
[----:B0-----:R-:W-:Y:S01]  /*2be0*/  IMAD.MOV.U32 R29, RZ, RZ, R38 ;  /* 0x000000ffff1d7224 */ /* 0x001fe200078e0026 */
[----:B------:R-:W-:Y:S01]  /*2bf0*/  MOV R28, R9 ;  /* 0x00000009001c7202 */ /* 0x000fe20000000f00 */
[----:B------:R-:W-:Y:S01]  /*2c00*/  IMAD.MOV.U32 R32, RZ, RZ, R5 ;  /* 0x000000ffff207224 */ /* 0x000fe200078e0005 */
[----:B------:R-:W-:Y:S01]  /*2c10*/  PRMT R9, RZ, 0x7610, R9 ;  /* 0x00007610ff097816 */ /* 0x000fe20000000009 */
[----:B------:R-:W-:-:S02]  /*2c20*/  IMAD.MOV.U32 R33, RZ, RZ, R34 ;  /* 0x000000ffff217224 */ /* 0x000fc400078e0022 */
[----:B-1----:R-:W-:Y:S02]  /*2c30*/  IMAD.MOV.U32 R24, RZ, RZ, R17 ;  /* 0x000000ffff187224 */ /* 0x002fe400078e0011 */
[----:B------:R-:W-:Y:S02]  /*2c40*/  IMAD.MOV.U32 R25, RZ, RZ, R42 ;  /* 0x000000ffff197224 */ /* 0x000fe400078e002a */
[----:B------:R-:W-:Y:S02]  /*2c50*/  IMAD.MOV.U32 R26, RZ, RZ, R15 ;  /* 0x000000ffff1a7224 */ /* 0x000fe400078e000f */
[----:B------:R-:W-:Y:S02]  /*2c60*/  IMAD.MOV.U32 R27, RZ, RZ, R40 ;  /* 0x000000ffff1b7224 */ /* 0x000fe400078e0028 */
[----:B------:R-:W-:Y:S02]  /*2c70*/  IMAD.MOV.U32 R30, RZ, RZ, R7 ;  /* 0x000000ffff1e7224 */ /* 0x000fe400078e0007 */
[----:B------:R-:W-:Y:S01]  /*2c80*/  IMAD.MOV.U32 R31, RZ, RZ, R36 ;  /* 0x000000ffff1f7224 */ /* 0x000fe200078e0024 */
[----:B------:R-:W-:Y:S01]  /*2c90*/  PRMT R5, RZ, 0x7610, R5 ;  /* 0x00007610ff057816 */ /* 0x000fe20000000005 */
[----:B------:R-:W-:Y:S01]  /*2ca0*/  IMAD.WIDE R38, R99, 0x2, R28 ;  /* 0x0000000263267825 */ /* 0x000fe200078e021c */
[----:B------:R-:W-:-:S02]  /*2cb0*/  PRMT R7, RZ, 0x7610, R7 ;  /* 0x00007610ff077816 */ /* 0x000fc40000000007 */
[----:B------:R-:W-:Y:S01]  /*2cc0*/  PRMT R13, RZ, 0x7610, R13 ;  /* 0x00007610ff0d7816 */ /* 0x000fe2000000000d */
[C---:B------:R-:W-:Y:S01]  /*2cd0*/  IMAD.WIDE R42, R99.reuse, 0x2, R32 ;  /* 0x00000002632a7825 */ /* 0x040fe200078e0220 */
[----:B------:R-:W-:Y:S01]  /*2ce0*/  PRMT R11, RZ, 0x7610, R11 ;  /* 0x00007610ff0b7816 */ /* 0x000fe2000000000b */
[----:B------:R0:W4:Y:S02]  /*2cf0*/  @!P0 LDG.E.U16 R9, desc[UR6][R38.64] ;  /* 0x0000000626098981 */ /* 0x000124000c1e1500 */
[C---:B------:R-:W-:Y:S02]  /*2d00*/  IMAD.WIDE R40, R99.reuse, 0x2, R30 ;  /* 0x0000000263287825 */ /* 0x040fe400078e021e */
[----:B------:R1:W4:Y:S02]  /*2d10*/  @!P0 LDG.E.U16 R5, desc[UR6][R42.64] ;  /* 0x000000062a058981 */ /* 0x000324000c1e1500 */
[C---:B------:R-:W-:Y:S02]  /*2d20*/  IMAD.WIDE R36, R99.reuse, 0x2, R26 ;  /* 0x0000000263247825 */ /* 0x040fe400078e021a */
[----:B------:R1:W4:Y:S02]  /*2d30*/  @!P0 LDG.E.U16 R7, desc[UR6][R40.64] ;  /* 0x0000000628078981 */ /* 0x000324000c1e1500 */
[----:B------:R-:W-:-:S02]  /*2d40*/  IMAD.WIDE R34, R99, 0x2, R24 ;  /* 0x0000000263227825 */ /* 0x000fc400078e0218 */
[----:B------:R1:W4:Y:S02]  /*2d50*/  @!P0 LDG.E.U16 R13, desc[UR6][R36.64] ;  /* 0x00000006240d8981 */ /* 0x000324000c1e1500 */
[----:B0-----:R-:W-:Y:S02]  /*2d60*/  IMAD.MOV.U32 R38, RZ, RZ, R47 ;  /* 0x000000ffff267224 */ /* 0x001fe400078e002f */
[----:B------:R-:W-:Y:S01]  /*2d70*/  IMAD.MOV.U32 R39, RZ, RZ, R52 ;  /* 0x000000ffff277224 */ /* 0x000fe200078e0034 */
[----:B------:R0:W4:Y:S01]  /*2d80*/  @!P0 LDG.E.U16 R11, desc[UR6][R34.64] ;  /* 0x00000006220b8981 */ /* 0x000122000c1e1500 */
[--C-:B-1----:R-:W-:Y:S01]  /*2d90*/  IMAD.MOV.U32 R42, RZ, RZ, R19.reuse ;  /* 0x000000ffff2a7224 */ /* 0x102fe200078e0013 */
[----:B------:R-:W-:Y:S01]  /*2da0*/  MOV R40, R45 ;  /* 0x0000002d00287202 */ /* 0x000fe20000000f00 */
[----:B------:R-:W-:Y:S01]  /*2db0*/  IMAD.MOV.U32 R41, RZ, RZ, R46 ;  /* 0x000000ffff297224 */ /* 0x000fe200078e002e */
[----:B------:R-:W-:Y:S01]  /*2dc0*/  PRMT R19, RZ, 0x7610, R19 ;  /* 0x00007610ff137816 */ /* 0x000fe20000000013 */
[----:B------:R-:W-:-:S02]  /*2dd0*/  IMAD.MOV.U32 R36, RZ, RZ, R53 ;  /* 0x000000ffff247224 */ /* 0x000fc400078e0035 */
[----:B------:R-:W-:Y:S02]  /*2de0*/  IMAD.MOV.U32 R37, RZ, RZ, R122 ;  /* 0x000000ffff257224 */ /* 0x000fe400078e007a */
[----:B------:R-:W-:Y:S01]  /*2df0*/  IMAD.WIDE R52, R99, 0x2, R38 ;  /* 0x0000000263347825 */ /* 0x000fe200078e0226 */
[----:B0-----:R-:W-:-:S03]  /*2e00*/  MOV R34, R123 ;  /* 0x0000007b00227202 */ /* 0x001fc60000000f00 */
[----:B------:R-:W-:Y:S01]  /*2e10*/  IMAD.MOV.U32 R35, RZ, RZ, R124 ;  /* 0x000000ffff237224 */ /* 0x000fe200078e007c */
[----:B------:R-:W-:Y:S01]  /*2e20*/  PRMT R133, RZ, 0x7610, R133 ;  /* 0x00007610ff857816 */ /* 0x000fe20000000085 */
[----:B------:R-:W-:Y:S01]  /*2e30*/  IMAD.MOV.U32 R43, RZ, RZ, R44 ;  /* 0x000000ffff2b7224 */ /* 0x000fe200078e002c */
[----:B------:R-:W-:Y:S01]  /*2e40*/  PRMT R17, RZ, 0x7610, R17 ;  /* 0x00007610ff117816 */ /* 0x000fe20000000011 */
[C---:B------:R-:W-:Y:S01]  /*2e50*/  IMAD.WIDE R46, R99.reuse, 0x2, R36 ;  /* 0x00000002632e7825 */ /* 0x040fe200078e0224 */
[----:B------:R-:W-:Y:S01]  /*2e60*/  PRMT R135, RZ, 0x7610, R135 ;  /* 0x00007610ff877816 */ /* 0x000fe20000000087 */
[----:B------:R0:W4:Y:S02]  /*2e70*/  @!P0 LDG.E.U16 R19, desc[UR6][R52.64] ;  /* 0x0000000634138981 */ /* 0x000124000c1e1500 */
[C---:B------:R-:W-:Y:S01]  /*2e80*/  IMAD.WIDE R122, R99.reuse, 0x2, R40 ;  /* 0x00000002637a7825 */ /* 0x040fe200078e0228 */
[----:B------:R-:W-:Y:S01]  /*2e90*/  PRMT R15, RZ, 0x7610, R15 ;  /* 0x00007610ff0f7816 */ /* 0x000fe2000000000f */
[----:B------:R1:W4:Y:S02]  /*2ea0*/  @!P0 LDG.E.U16 R133, desc[UR6][R46.64] ;  /* 0x000000062e858981 */ /* 0x000324000c1e1500 */
[----:B------:R-:W-:Y:S01]  /*2eb0*/  IMAD.WIDE R44, R99, 0x2, R34 ;  /* 0x00000002632c7825 */ /* 0x000fe200078e0222 */
[----:B------:R-:W-:Y:S01]  /*2ec0*/  PRMT R141, RZ, 0x7610, R141 ;  /* 0x00007610ff8d7816 */ /* 0x000fe2000000008d */
[----:B------:R-:W4:Y:S02]  /*2ed0*/  @!P0 LDG.E.U16 R17, desc[UR6][R122.64] ;  /* 0x000000067a118981 */ /* 0x000f24000c1e1500 */
[----:B0-----:R-:W-:-:S02]  /*2ee0*/  IMAD.MOV.U32 R52, RZ, RZ, R130 ;  /* 0x000000ffff347224 */ /* 0x001fc400078e0082 */
[----:B------:R-:W-:Y:S01]  /*2ef0*/  IMAD.MOV.U32 R53, RZ, RZ, R131 ;  /* 0x000000ffff357224 */ /* 0x000fe200078e0083 */
[----:B------:R0:W4:Y:S01]  /*2f00*/  @!P0 LDG.E.U16 R135, desc[UR6][R44.64] ;  /* 0x000000062c878981 */ /* 0x000122000c1e1500 */
[----:B------:R-:W-:Y:S01]  /*2f10*/  IMAD.WIDE R124, R99, 0x2, R42 ;  /* 0x00000002637c7825 */ /* 0x000fe200078e022a */
[----:B------:R-:W-:-:S03]  /*2f20*/  PRMT R145, RZ, 0x7610, R145 ;  /* 0x00007610ff917816 */ /* 0x000fc60000000091 */
[----:B-1----:R-:W-:Y:S01]  /*2f30*/  IMAD.MOV.U32 R46, RZ, RZ, R126 ;  /* 0x000000ffff2e7224 */ /* 0x002fe200078e007e */
[----:B------:R1:W4:Y:S01]  /*2f40*/  @!P0 LDG.E.U16 R15, desc[UR6][R124.64] ;  /* 0x000000067c0f8981 */ /* 0x000322000c1e1500 */
[----:B------:R-:W-:Y:S02]  /*2f50*/  IMAD.MOV.U32 R47, RZ, RZ, R127 ;  /* 0x000000ffff2f7224 */ /* 0x000fe400078e007f */
[----:B------:R-:W-:Y:S01]  /*2f60*/  IMAD.WIDE R126, R99, 0x2, R52 ;  /* 0x00000002637e7825 */ /* 0x000fe200078e0234 */
[----:B0-----:R-:W-:-:S03]  /*2f70*/  MOV R44, R128 ;  /* 0x00000080002c7202 */ /* 0x001fc60000000f00 */
[C---:B------:R-:W-:Y:S01]  /*2f80*/  IMAD.WIDE R122, R99.reuse, 0x2, R48 ;  /* 0x00000002637a7825 */ /* 0x040fe200078e0230 */
[----:B------:R-:W-:Y:S01]  /*2f90*/  PRMT R139, RZ, 0x7610, R139 ;  /* 0x00007610ff8b7816 */ /* 0x000fe2000000008b */
[----:B------:R0:W4:Y:S02]  /*2fa0*/  @!P0 LDG.E.U16 R141, desc[UR6][R126.64] ;  /* 0x000000067e8d8981 */ /* 0x000124000c1e1500 */
[----:B------:R-:W-:Y:S01]  /*2fb0*/  IMAD.MOV.U32 R45, RZ, RZ, R129 ;  /* 0x000000ffff2d7224 */ /* 0x000fe200078e0081 */
[----:B------:R-:W-:Y:S01]  /*2fc0*/  PRMT R143, RZ, 0x7610, R143 ;  /* 0x00007610ff8f7816 */ /* 0x000fe2000000008f */
[C---:B-1----:R-:W-:Y:S01]  /*2fd0*/  IMAD.WIDE R124, R99.reuse, 0x2, R50 ;  /* 0x00000002637c7825 */ /* 0x042fe200078e0232 */
[----:B------:R-:W-:Y:S01]  /*2fe0*/  PRMT R137, RZ, 0x7610, R137 ;  /* 0x00007610ff897816 */ /* 0x000fe20000000089 */
[----:B------:R1:W4:Y:S01]  /*2ff0*/  @!P0 LDG.E.U16 R145, desc[UR6][R122.64] ;  /* 0x000000067a918981 */ /* 0x000322000c1e1500 */
[----:B------:R-:W-:Y:S01]  /*3000*/  PRMT R151, RZ, 0x7610, R151 ;  /* 0x00007610ff977816 */ /* 0x000fe20000000097 */
[C---:B------:R-:W-:Y:S01]  /*3010*/  IMAD.WIDE R128, R99.reuse, 0x2, R44 ;  /* 0x0000000263807825 */ /* 0x040fe200078e022c */
[----:B------:R-:W-:Y:S01]  /*3020*/  PRMT R155, RZ, 0x7610, R155 ;  /* 0x00007610ff9b7816 */ /* 0x000fe2000000009b */
[----:B------:R-:W4:Y:S02]  /*3030*/  @!P0 LDG.E.U16 R143, desc[UR6][R124.64] ;  /* 0x000000067c8f8981 */ /* 0x000f24000c1e1500 */
[C---:B------:R-:W-:Y:S01]  /*3040*/  IMAD.WIDE R130, R99.reuse, 0x2, R46 ;  /* 0x0000000263827825 */ /* 0x040fe200078e022e */
[----:B------:R-:W-:Y:S01]  /*3050*/  PRMT R149, RZ, 0x7610, R149 ;  /* 0x00007610ff957816 */ /* 0x000fe20000000095 */
[----:B------:R1:W4:Y:S02]  /*3060*/  @!P0 LDG.E.U16 R139, desc[UR6][R128.64] ;  /* 0x00000006808b8981 */ /* 0x000324000c1e1500 */
[C---:B0-----:R-:W-:Y:S01]  /*3070*/  IMAD.WIDE R126, R99.reuse, 0x2, R60 ;  /* 0x00000002637e7825 */ /* 0x041fe200078e023c */
[----:B------:R-:W-:Y:S01]  /*3080*/  PRMT R153, RZ, 0x7610, R153 ;  /* 0x00007610ff997816 */ /* 0x000fe20000000099 */
[----:B------:R0:W4:Y:S02]  /*3090*/  @!P0 LDG.E.U16 R137, desc[UR6][R130.64] ;  /* 0x0000000682898981 */ /* 0x000124000c1e1500 */
[C---:B-1----:R-:W-:Y:S01]  /*30a0*/  IMAD.WIDE R122, R99.reuse, 0x2, R56 ;  /* 0x00000002637a7825 */ /* 0x042fe200078e0238 */
[----:B------:R-:W-:Y:S01]  /*30b0*/  PRMT R147, RZ, 0x7610, R147 ;  /* 0x00007610ff937816 */ /* 0x000fe20000000093 */
[----:B------:R1:W4:Y:S01]  /*30c0*/  @!P0 LDG.E.U16 R151, desc[UR6][R126.64] ;  /* 0x000000067e978981 */ /* 0x000322000c1e1500 */
[----:B------:R-:W-:Y:S01]  /*30d0*/  PRMT R161, RZ, 0x7610, R161 ;  /* 0x00007610ffa17816 */ /* 0x000fe200000000a1 */
[C---:B------:R-:W-:Y:S01]  /*30e0*/  IMAD.WIDE R128, R99.reuse, 0x2, R62 ;  /* 0x0000000263807825 */ /* 0x040fe200078e023e */
[----:B------:R-:W-:Y:S01]  /*30f0*/  PRMT R165, RZ, 0x7610, R165 ;  /* 0x00007610ffa57816 */ /* 0x000fe200000000a5 */
[----:B------:R1:W4:Y:S02]  /*3100*/  @!P0 LDG.E.U16 R155, desc[UR6][R122.64] ;  /* 0x000000067a9b8981 */ /* 0x000324000c1e1500 */
        /* <DEDUP_REMOVED lines=8> */
[----:B------:R1:W4:Y:S02]  /*3190*/  @!P0 LDG.E.U16 R147, desc[UR6][R130.64] ;  /* 0x0000000682938981 */ /* 0x000324000c1e1500 */
[C---:B------:R-:W-:Y:S01]  /*31a0*/  IMAD.WIDE R122, R99.reuse, 0x2, R70 ;  /* 0x00000002637a7825 */ /* 0x040fe200078e0246 */
[----:B------:R-:W-:Y:S01]  /*31b0*/  PRMT R167, RZ, 0x7610, R167 ;  /* 0x00007610ffa77816 */ /* 0x000fe200000000a7 */
[----:B------:R1:W4:Y:S01]  /*31c0*/  @!P0 LDG.E.U16 R161, desc[UR6][R126.64] ;  /* 0x000000067ea18981 */ /* 0x000322000c1e1500 */
[----:B------:R-:W-:Y:S01]  /*31d0*/  PRMT R175, RZ, 0x7610, R175 ;  /* 0x00007610ffaf7816 */ /* 0x000fe200000000af */
[----:B------:R-:W-:-:S02]  /*31e0*/  IMAD.WIDE R128, R99, 0x2, R66 ;  /* 0x0000000263807825 */ /* 0x000fc400078e0242 */
        /* <DEDUP_REMOVED lines=9> */
[----:B------:R1:W4:Y:S02]  /*3280*/  @!P0 LDG.E.U16 R157, desc[UR6][R130.64] ;  /* 0x00000006829d8981 */ /* 0x000324000c1e1500 */
[C---:B------:R-:W-:Y:S01]  /*3290*/  IMAD.WIDE R122, R99.reuse, 0x2, R118 ;  /* 0x00000002637a7825 */ /* 0x040fe200078e0276 */
[----:B------:R-:W-:Y:S01]  /*32a0*/  PRMT R171, RZ, 0x7610, R171 ;  /* 0x00007610ffab7816 */ /* 0x000fe200000000ab */
[----:B------:R1:W4:Y:S01]  /*32b0*/  @!P0 LDG.E.U16 R167, desc[UR6][R126.64] ;  /* 0x000000067ea78981 */ /* 0x000322000c1e1500 */
[----:B------:R-:W-:Y:S01]  /*32c0*/  PRMT R179, RZ, 0x7610, R179 ;  /* 0x00007610ffb37816 */ /* 0x000fe200000000b3 */
[----:B0-----:R-:W-:-:S02]  /*32d0*/  IMAD.WIDE R128, R99, 0x2, R76 ;  /* 0x0000000263807825 */ /* 0x001fc400078e024c */
[----:B------:R0:W4:Y:S02]  /*32e0*/  @!P0 LDG.E.U16 R175, desc[UR6][R122.64] ;  /* 0x000000067aaf8981 */ /* 0x000124000c1e1500 */
[C---:B-1----:R-:W-:Y:S02]  /*32f0*/  IMAD.WIDE R124, R99.reuse, 0x2, R116 ;  /* 0x00000002637c7825 */ /* 0x042fe400078e0274 */
[----:B------:R-:W4:Y:S02]  /*3300*/  @!P0 LDG.E.U16 R169, desc[UR6][R128.64] ;  /* 0x0000000680a98981 */ /* 0x000f24000c1e1500 */
[C---:B------:R-:W-:Y:S02]  /*3310*/  IMAD.WIDE R130, R99.reuse, 0x2, R74 ;  /* 0x0000000263827825 */ /* 0x040fe400078e024a */
[----:B------:R-:W4:Y:S02]  /*3320*/  @!P0 LDG.E.U16 R177, desc[UR6][R124.64] ;  /* 0x000000067cb18981 */ /* 0x000f24000c1e1500 */
[----:B------:R-:W-:-:S02]  /*3330*/  IMAD.WIDE R126, R99, 0x2, R120 ;  /* 0x00000002637e7825 */ /* 0x000fc400078e0278 */
[----:B------:R-:W4:Y:S02]  /*3340*/  @!P0 LDG.E.U16 R163, desc[UR6][R130.64] ;  /* 0x0000000682a38981 */ /* 0x000f24000c1e1500 */
[----:B0-----:R-:W-:Y:S02]  /*3350*/  IMAD.WIDE R122, R99, 0x2, R114 ;  /* 0x00000002637a7825 */ /* 0x001fe400078e0272 */
[----:B------:R-:W4:Y:S04]  /*3360*/  @!P0 LDG.E.U16 R171, desc[UR6][R126.64] ;  /* 0x000000067eab8981 */ /* 0x000f28000c1e1500 */
[----:B------:R-:W4:Y:S04]  /*3370*/  @!P0 LDG.E.U16 R179, desc[UR6][R122.64] ;  /* 0x000000067ab38981 */ /* 0x000f28000c1e1500 */
[----:B--2---:R-:W-:Y:S04]  /*3380*/  STS.U16 [R89+UR4+0x4000], R4 ;  /* 0x0040000459007988 */ /* 0x004fe80008000404 */
[----:B---3--:R-:W-:Y:S04]  /*3390*/  STS.U16 [R89+UR4+0x4200], R6 ;  /* 0x0042000659007988 */ /* 0x008fe80008000404 */
[----:B-----5:R-:W-:Y:S04]  /*33a0*/  STS.U16 [R89+UR4+0x4400], R8 ;  /* 0x0044000859007988 */ /* 0x020fe80008000404 */
[----:B------:R-:W-:Y:S04]  /*33b0*/  STS.U16 [R89+UR4+0x4600], R18 ;  /* 0x0046001259007988 */ /* 0x000fe80008000404 */
[----:B------:R-:W-:Y:S04]  /*33c0*/  STS.U16 [R89+UR4+0x4800], R16 ;  /* 0x0048001059007988 */ /* 0x000fe80008000404 */
[----:B----4-:R-:W-:Y:S04]  /*33d0*/  STS.U16 [R89+UR4+0x4a00], R14 ;  /* 0x004a000e59007988 */ /* 0x010fe80008000404 */
[----:B------:R-:W-:Y:S04]  /*33e0*/  STS.U16 [R89+UR4+0x4c00], R12 ;  /* 0x004c000c59007988 */ /* 0x000fe80008000404 */
[----:B------:R-:W-:Y:S04]  /*33f0*/  STS.U16 [R89+UR4+0x4e00], R10 ;  /* 0x004e000a59007988 */ /* 0x000fe80008000404 */
[----:B------:R-:W-:Y:S04]  /*3400*/  STS.U16 [R88+UR4], R5 ;  /* 0x0000000558007988 */ /* 0x000fe80008000404 */
[----:B------:R-:W-:Y:S04]  /*3410*/  STS.U16 [R88+UR4+0x800], R11 ;  /* 0x0008000b58007988 */ /* 0x000fe80008000404 */
        /* <DEDUP_REMOVED lines=29> */
[----:B------:R-:W-:Y:S01]  /*35f0*/  STS.U16 [R98+UR4+0x3e00], R179 ;  /* 0x003e00b362007988 */ /* 0x000fe20008000404 */
[----:B------:R-:W-:Y:S06]  /*3600*/  BAR.SYNC.DEFER_BLOCKING 0x0 ;  /* 0x0000000000007b1d */ /* 0x000fec0000010000 */
[----:B------:R-:W-:Y:S04]  /*3610*/  LDSM.16.MT88.4 R4, [R91+0x4000] ;  /* 0x004000005b04783b */ /* 0x000fe80000004200 */
[----:B------:R-:W0:Y:S04]  /*3620*/  LDSM.16.M88.4 R8, [R90+UR4] ;  /* 0x000000045a08783b */ /* 0x000e280008000200 */
[----:B------:R-:W1:Y:S04]  /*3630*/  LDSM.16.MT88.4 R12, [R91+0x4200] ;  /* 0x004200005b0c783b */ /* 0x000e680000004200 */
[----:B------:R-:W-:Y:S01]  /*3640*/  LDSM.16.MT88.4 R16, [R91+0x4400] ;  /* 0x004400005b10783b */ /* 0x000fe20000004200 */
[----:B0-----:R-:W-:Y:S03]  /*3650*/  HMMA.16816.F32 R20, R4, R8, R20 ;  /* 0x000000080414723c */ /* 0x001fe60000001814 */
[----:B------:R-:W0:-:S15]  /*3660*/  LDSM.16.M88.4 R4, [R100+UR4] ;  /* 0x000000046404783b */ /* 0x000e1e0008000200 */
[----:B------:R-:W-:-:S06]  /*3670*/  NOP ;  /* 0x0000000000007918 */ /* 0x000fcc0000000000 */
[----:B-1----:R-:W-:Y:S01]  /*3680*/  HMMA.16816.F32 R20, R12, R10, R20 ;  /* 0x0000000a0c14723c */ /* 0x002fe20000001814 */
[----:B------:R-:W1:Y:S04]  /*3690*/  LDSM.16.MT88.4 R12, [R91+0x4600] ;  /* 0x004600005b0c783b */ /* 0x000e680000004200 */
[----:B------:R-:W-:-:S15]  /*36a0*/  LDSM.16.M88.4 R8, [R90+UR4+0x80] ;  /* 0x000080045a08783b */ /* 0x000fde0008000200 */
[----:B------:R-:W-:-:S04]  /*36b0*/  NOP ;  /* 0x0000000000007918 */ /* 0x000fc80000000000 */
[----:B0-----:R-:W-:Y:S01]  /*36c0*/  HMMA.16816.F32 R20, R16, R4, R20 ;  /* 0x000000041014723c */ /* 0x001fe20000001814 */
[----:B------:R-:W0:-:S15]  /*36d0*/  LDSM.16.MT88.4 R16, [R91+0x4800] ;  /* 0x004800005b10783b */ /* 0x000e1e0000004200 */
[----:B------:R-:W-:-:S08]  /*36e0*/  NOP ;  /* 0x0000000000007918 */ /* 0x000fd00000000000 */
        /* <DEDUP_REMOVED lines=8> */
[----:B------:R-:W1:Y:S01]  /*3770*/  LDSM.16.MT88.4 R8, [R91+0x4e00] ;  /* 0x004e00005b08783b */ /* 0x000e620000004200 */
[----:B------:R-:W-:-:S05]  /*3780*/  VIADD R94, R94, 0xffffffff ;  /* 0xffffffff5e5e7836 */ /* 0x000fca0000000000 */
[----:B------:R-:W-:-:S15]  /*3790*/  ISETP.NE.U32.AND P0, PT, R94, RZ, PT ;  /* 0x000000ff5e00720c */ /* 0x000fde0003f05070 */
[----:B------:R-:W-:-:S02]  /*37a0*/  NOP ;  /* 0x0000000000007918 */ /* 0x000fc40000000000 */
[----:B0-----:R-:W-:Y:S01]  /*37b0*/  HMMA.16816.F32 R4, R16, R20, R4 ;  /* 0x000000141004723c */ /* 0x001fe20000001804 */
[----:B------:R-:W-:Y:S01]  /*37c0*/  IMAD.WIDE R52, R93, 0x2, R52 ;  /* 0x000000025d347825 */ /* 0x000fe200078e0234 */
[----:B------:R-:W-:-:S03]  /*37d0*/  UIADD3 UR5, UR5, -0x80, URZ ;  /* 0xffffff8005057890 */ /* 0x000fc6000fffe03f */
[----:B------:R-:W-:-:S04]  /*37e0*/  IMAD.WIDE R44, R93, 0x2, R44 ;  /* 0x000000025d2c7825 */ /* 0x000fc800078e022c */
[----:B------:R-:W-:-:S04]  /*37f0*/  IMAD.WIDE R46, R93, 0x2, R46 ;  /* 0x000000025d2e7825 */ /* 0x000fc800078e022e */
[----:B------:R-:W-:-:S04]  /*3800*/  IMAD.WIDE R36, R93, 0x2, R36 ;  /* 0x000000025d247825 */ /* 0x000fc800078e0224 */
[----:B------:R-:W-:-:S04]  /*3810*/  IMAD.WIDE R42, R93, 0x2, R42 ;  /* 0x000000025d2a7825 */ /* 0x000fc800078e022a */
[----:B------:R-:W-:-:S04]  /*3820*/  IMAD.WIDE R34, R93, 0x2, R34 ;  /* 0x000000025d227825 */ /* 0x000fc800078e0222 */
[C---:B------:R-:W-:Y:S01]  /*3830*/  IMAD.WIDE R38, R93.reuse, 0x2, R38 ;  /* 0x000000025d267825 */ /* 0x040fe200078e0226 */
[----:B-1----:R-:W-:Y:S03]  /*3840*/  HMMA.16816.F32 R20, R8, R22, R4 ;  /* 0x000000160814723c */ /* 0x002fe60000001804 */
[----:B------:R-:W-:-:S04]  /*3850*/  IMAD.WIDE R40, R93, 0x2, R40 ;  /* 0x000000025d287825 */ /* 0x000fc800078e0228 */
[----:B------:R-:W-:-:S04]  /*3860*/  IMAD.WIDE R28, R93, 0x2, R28 ;  /* 0x000000025d1c7825 */ /* 0x000fc800078e021c */
[----:B------:R-:W-:Y:S01]  /*3870*/  IMAD.WIDE R32, R93, 0x2, R32 ;  /* 0x000000025d207825 */ /* 0x000fe200078e0220 */
[----:B------:R-:W-:-:S03]  /*3880*/  MOV R128, R44 ;  /* 0x0000002c00807202 */ /* 0x000fc60000000f00 */
[----:B------:R-:W-:Y:S01]  /*3890*/  IMAD.WIDE R24, R93, 0x2, R24 ;  /* 0x000000025d187825 */ /* 0x000fe200078e0218 */
[----:B------:R-:W-:-:S03]  /*38a0*/  MOV R19, R42 ;  /* 0x0000002a00137202 */ /* 0x000fc60000000f00 */
[----:B------:R-:W-:-:S04]  /*38b0*/  IMAD.WIDE R26, R93, 0x2, R26 ;  /* 0x000000025d1a7825 */ /* 0x000fc800078e021a */
[----:B------:R-:W-:-:S04]  /*38c0*/  IMAD.WIDE R30, R93, 0x2, R30 ;  /* 0x000000025d1e7825 */ /* 0x000fc800078e021e */
[----:B------:R-:W-:Y:S01]  /*38d0*/  IMAD.WIDE R2, R109, 0x2, R2 ;  /* 0x000000026d027825 */ /* 0x000fe200078e0202 */
[----:B------:R-:W-:-:S03]  /*38e0*/  MOV R9, R28 ;  /* 0x0000001c00097202 */ /* 0x000fc60000000f00 */
[----:B------:R-:W-:Y:S01]  /*38f0*/  IMAD.MOV.U32 R131, RZ, RZ, R53 ;  /* 0x000000ffff837224 */ /* 0x000fe200078e0035 */
[----:B------:R-:W-:Y:S01]  /*3900*/  MOV R53, R36 ;  /* 0x0000002400357202 */ /* 0x000fe20000000f00 */
[----:B------:R-:W-:Y:S02]  /*3910*/  IMAD.MOV.U32 R129, RZ, RZ, R45 ;  /* 0x000000ffff817224 */ /* 0x000fe400078e002d */
[----:B------:R-:W-:Y:S02]  /*3920*/  IMAD.MOV.U32 R127, RZ, RZ, R47 ;  /* 0x000000ffff7f7224 */ /* 0x000fe400078e002f */
[----:B------:R-:W-:Y:S02]  /*3930*/  IMAD.MOV.U32 R130, RZ, RZ, R52 ;  /* 0x000000ffff827224 */ /* 0x000fe400078e0034 */
[----:B------:R-:W-:Y:S02]  /*3940*/  IMAD.MOV.U32 R126, RZ, RZ, R46 ;  /* 0x000000ffff7e7224 */ /* 0x000fe400078e002e */
[----:B------:R-:W-:Y:S01]  /*3950*/  IMAD.MOV.U32 R123, RZ, RZ, R34 ;  /* 0x000000ffff7b7224 */ /* 0x000fe200078e0022 */
[----:B------:R-:W-:Y:S01]  /*3960*/  MOV R34, R33 ;  /* 0x0000002100227202 */ /* 0x000fe20000000f00 */
[----:B------:R-:W-:-:S02]  /*3970*/  IMAD.MOV.U32 R47, RZ, RZ, R38 ;  /* 0x000000ffff2f7224 */ /* 0x000fc400078e0026 */
[----:B------:R-:W-:Y:S02]  /*3980*/  IMAD.MOV.U32 R45, RZ, RZ, R40 ;  /* 0x000000ffff2d7224 */ /* 0x000fe400078e0028 */
[----:B------:R-:W-:-:S04]  /*3990*/  IMAD.WIDE R114, R93, 0x2, R114 ;  /* 0x000000025d727825 */ /* 0x000fc800078e0272 */
        /* <DEDUP_REMOVED lines=18> */
[----:B------:R-:W-:Y:S02]  /*3ac0*/  IMAD.MOV.U32 R124, RZ, RZ, R35 ;  /* 0x000000ffff7c7224 */ /* 0x000fe400078e0023 */
[----:B------:R-:W-:Y:S02]  /*3ad0*/  IMAD.MOV.U32 R122, RZ, RZ, R37 ;  /* 0x000000ffff7a7224 */ /* 0x000fe400078e0025 */
[----:B------:R-:W-:Y:S02]  /*3ae0*/  IMAD.MOV.U32 R52, RZ, RZ, R39 ;  /* 0x000000ffff347224 */ /* 0x000fe400078e0027 */
[----:B------:R-:W-:Y:S02]  /*3af0*/  IMAD.MOV.U32 R46, RZ, RZ, R41 ;  /* 0x000000ffff2e7224 */ /* 0x000fe400078e0029 */
[----:B------:R-:W-:Y:S02]  /*3b00*/  IMAD.MOV.U32 R44, RZ, RZ, R43 ;  /* 0x000000ffff2c7224 */ /* 0x000fe400078e002b */
[----:B------:R-:W-:-:S02]  /*3b10*/  IMAD.MOV.U32 R17, RZ, RZ, R24 ;  /* 0x000000ffff117224 */ /* 0x000fc400078e0018 */
[----:B------:R-:W-:Y:S02]  /*3b20*/  IMAD.MOV.U32 R42, RZ, RZ, R25 ;  /* 0x000000ffff2a7224 */ /* 0x000fe400078e0019 */
[----:B------:R-:W-:Y:S02]  /*3b30*/  IMAD.MOV.U32 R15, RZ, RZ, R26 ;  /* 0x000000ffff0f7224 */ /* 0x000fe400078e001a */
[----:B------:R-:W-:Y:S02]  /*3b40*/  IMAD.MOV.U32 R40, RZ, RZ, R27 ;  /* 0x000000ffff287224 */ /* 0x000fe400078e001b */
[----:B------:R-:W-:Y:S02]  /*3b50*/  IMAD.MOV.U32 R38, RZ, RZ, R29 ;  /* 0x000000ffff267224 */ /* 0x000fe400078e001d */
[----:B------:R-:W-:Y:S02]  /*3b60*/  IMAD.MOV.U32 R7, RZ, RZ, R30 ;  /* 0x000000ffff077224 */ /* 0x000fe400078e001e */
[----:B------:R-:W-:-:S02]  /*3b70*/  IMAD.MOV.U32 R36, RZ, RZ, R31 ;  /* 0x000000ffff247224 */ /* 0x000fc400078e001f */
[----:B------:R-:W-:Y:S02]  /*3b80*/  IMAD.MOV.U32 R5, RZ, RZ, R32 ;  /* 0x000000ffff057224 */ /* 0x000fe400078e0020 */
[----:B------:R-:W-:Y:S01]  /*3b90*/  IMAD.MOV.U32 R8, RZ, RZ, R2 ;  /* 0x000000ffff087224 */ /* 0x000fe200078e0002 */
[----:B------:R-:W-:Y:S06]  /*3ba0*/  @P0 BRA `(.L_x_1) ;  /* 0xffffffec00800947 */ /* 0x000fec000383ffff */
[----:B------:R-:W-:Y:S02]  /*3bb0*/  F2FP.F16.F32.PACK_AB R22, R23, R22 ;  /* 0x000000161716723e */ /* 0x000fe400000000ff */
[----:B------:R-:W-:-:S07]  /*3bc0*/  F2FP.F16.F32.PACK_AB R20, R21, R20 ;  /* 0x000000141514723e */ /* 0x000fce00000000ff */
.L_x_0:
[----:B------:R-:W-:Y:S01]  /*3bd0*/  BAR.SYNC.DEFER_BLOCKING 0x0 ;  /* 0x0000000000007b1d */ /* 0x000fe20000010000 */
[----:B------:R-:W-:Y:S01]  /*3be0*/  IMAD.SHL.U32 R2, R0, 0x4, RZ ;  /* 0x0000000400027824 */ /* 0x000fe200078e00ff */
[----:B------:R-:W-:Y:S01]  /*3bf0*/  SHF.R.U32.HI R3, RZ, 0x5, R0 ;  /* 0x00000005ff037819 */ /* 0x000fe20000011600 */
[----:B------:R-:W-:Y:S01]  /*3c00*/  IMAD.IADD R82, R86, 0x1, R82 ;  /* 0x0000000156527824 */ /* 0x000fe200078e0252 */
[----:B------:R-:W-:Y:S02]  /*3c10*/  LOP3.LUT R5, R84, 0x600, RZ, 0xc0, !PT ;  /* 0x0000060054057812 */ /* 0x000fe400078ec0ff */
[----:B------:R-:W-:Y:S01]  /*3c20*/  LOP3.LUT R4, R2, 0x82, R3, 0xc8, !PT ;  /* 0x0000008202047812 */ /* 0x000fe200078ec803 */
[----:B------:R-:W-:Y:S01]  /*3c30*/  ULDC.64 UR8, c[0x0][0x228] ;  /* 0x00008a0000087ab9 */ /* 0x000fe20000000a00 */
[----:B------:R-:W-:Y:S02]  /*3c40*/  LOP3.LUT R85, R85, 0x1c, R0, 0xf8, !PT ;  /* 0x0000001c55557812 */ /* 0x000fe400078ef800 */
[----:B------:R-:W-:Y:S01]  /*3c50*/  LOP3.LUT R5, R5, 0x7c, R2, 0xf8, !PT ;  /* 0x0000007c05057812 */ /* 0x000fe200078ef802 */
[----:B------:R-:W-:Y:S01]  /*3c60*/  IMAD R4, R81, 0x2, R4 ;  /* 0x0000000251047824 */ /* 0x000fe200078e0204 */
[----:B------:R-:W-:-:S02]  /*3c70*/  PRMT R7, R20, 0x7632, R7 ;  /* 0x0000763214077816 */ /* 0x000fc40000000007 */
[----:B------:R-:W-:Y:S02]  /*3c80*/  LOP3.LUT R6, R5, 0xe0, R0, 0x78, !PT ;  /* 0x000000e005067812 */ /* 0x000fe400078e7800 */
[----:B------:R-:W-:Y:S02]  /*3c90*/  LOP3.LUT R4, R4, R85, RZ, 0xfc, !PT ;  /* 0x0000005504047212 */ /* 0x000fe400078efcff */
[----:B------:R-:W-:Y:S02]  /*3ca0*/  PRMT R9, R22, 0x7632, R9 ;  /* 0x0000763216097816 */ /* 0x000fe40000000009 */
[C---:B------:R-:W-:Y:S02]  /*3cb0*/  LOP3.LUT R0, R4.reuse, 0x40, RZ, 0x3c, !PT ;  /* 0x0000004004007812 */ /* 0x040fe400078e3cff */
[C---:B------:R-:W-:Y:S02]  /*3cc0*/  LOP3.LUT R2, R4.reuse, 0x20, RZ, 0x3c, !PT ;  /* 0x0000002004027812 */ /* 0x040fe400078e3cff */
[----:B------:R-:W-:Y:S01]  /*3cd0*/  LOP3.LUT R5, R4, 0x60, RZ, 0x3c, !PT ;  /* 0x0000006004057812 */ /* 0x000fe200078e3cff */
[----:B------:R-:W-:Y:S01]  /*3ce0*/  STS.U16 [R4+UR4], R20 ;  /* 0x0000001404007988 */ /* 0x000fe20008000404 */
[----:B------:R-:W-:-:S03]  /*3cf0*/  ISETP.GE.AND P0, PT, R80, UR8, PT ;  /* 0x0000000850007c0c */ /* 0x000fc6000bf06270 */
[----:B------:R0:W-:Y:S04]  /*3d00*/  STS.U16 [R0+UR4+0x400], R7 ;  /* 0x0004000700007988 */ /* 0x0001e80008000404 */
[----:B------:R1:W-:Y:S04]  /*3d10*/  STS.U16 [R2+UR4+0x200], R22 ;  /* 0x0002001602007988 */ /* 0x0003e80008000404 */
[----:B------:R2:W-:Y:S01]  /*3d20*/  STS.U16 [R5+UR4+0x600], R9 ;  /* 0x0006000905007988 */ /* 0x0005e20008000404 */
[C---:B0-----:R-:W-:Y:S01]  /*3d30*/  LOP3.LUT R0, R86.reuse, 0x20, R83, 0xfe, !PT ;  /* 0x0000002056007812 */ /* 0x041fe200078efe53 */
[----:B------:R-:W-:Y:S01]  /*3d40*/  BAR.SYNC.DEFER_BLOCKING 0x0 ;  /* 0x0000000000007b1d */ /* 0x000fe20000010000 */
[----:B-1----:R-:W-:-:S02]  /*3d50*/  LOP3.LUT R2, R86, R83, RZ, 0xfc, !PT ;  /* 0x0000005356027212 */ /* 0x002fc400078efcff */
[----:B------:R-:W-:Y:S02]  /*3d60*/  LOP3.LUT R83, R86, 0x10, R83, 0xfe, !PT ;  /* 0x0000001056537812 */ /* 0x000fe400078efe53 */
[----:B------:R-:W-:Y:S02]  /*3d70*/  ISETP.LT.AND P3, PT, R2, UR9, !P0 ;  /* 0x0000000902007c0c */ /* 0x000fe4000c761270 */
[----:B------:R-:W-:Y:S01]  /*3d80*/  ISETP.LT.AND P2, PT, R83, UR9, !P0 ;  /* 0x0000000953007c0c */ /* 0x000fe2000c741270 */
[----:B------:R-:W0:Y:S04]  /*3d90*/  LDS R11, [R6+UR4] ;  /* 0x00000004060b7984 */ /* 0x000e280008000800 */
[----:B------:R1:W3:Y:S01]  /*3da0*/  LDS R13, [R6+UR4+0x100] ;  /* 0x00010004060d7984 */ /* 0x0002e20008000800 */
[----:B------:R-:W-:-:S02]  /*3db0*/  ULDC UR4, c[0x0][0x244] ;  /* 0x0000910000047ab9 */ /* 0x000fc40000000800 */
[----:B------:R-:W-:Y:S01]  /*3dc0*/  IMAD R3, R80, UR4, RZ ;  /* 0x0000000450037c24 */ /* 0x000fe2000f8e02ff */
[----:B------:R-:W-:-:S04]  /*3dd0*/  ULDC.64 UR4, c[0x0][0x220] ;  /* 0x0000880000047ab9 */ /* 0x000fc80000000a00 */
[----:B------:R-:W-:Y:S01]  /*3de0*/  LEA R8, P1, R3, UR4, 0x1 ;  /* 0x0000000403087c11 */ /* 0x000fe2000f8208ff */
[----:B------:R-:W-:Y:S02]  /*3df0*/  ULDC UR4, c[0x0][0x248] ;  /* 0x0000920000047ab9 */ /* 0x000fe40000000800 */
[----:B------:R-:W-:Y:S01]  /*3e00*/  IMAD R83, R83, UR4, RZ ;  /* 0x0000000453537c24 */ /* 0x000fe2000f8e02ff */
[----:B------:R-:W-:Y:S01]  /*3e10*/  LEA.HI.X.SX32 R10, R3, UR5, 0x1, P1 ;  /* 0x00000005030a7c11 */ /* 0x000fe200088f0eff */
[----:B------:R-:W-:Y:S01]  /*3e20*/  IMAD R3, R2, UR4, RZ ;  /* 0x0000000402037c24 */ /* 0x000fe2000f8e02ff */
[C---:B------:R-:W-:Y:S01]  /*3e30*/  ISETP.LT.AND P1, PT, R0.reuse, UR9, !P0 ;  /* 0x0000000900007c0c */ /* 0x040fe2000c721270 */
[----:B------:R-:W-:Y:S01]  /*3e40*/  IMAD R0, R0, UR4, RZ ;  /* 0x0000000400007c24 */ /* 0x000fe2000f8e02ff */
[C---:B------:R-:W-:Y:S01]  /*3e50*/  ISETP.LT.AND P0, PT, R82.reuse, UR9, !P0 ;  /* 0x0000000952007c0c */ /* 0x040fe2000c701270 */
[----:B--2---:R-:W-:Y:S01]  /*3e60*/  IMAD R9, R82, UR4, RZ ;  /* 0x0000000452097c24 */ /* 0x004fe2000f8e02ff */
[----:B------:R-:W-:-:S02]  /*3e70*/  LEA R2, P4, R3, R8, 0x1 ;  /* 0x0000000803027211 */ /* 0x000fc400078808ff */
[CC--:B-1----:R-:W-:Y:S02]  /*3e80*/  LEA R6, P5, R0.reuse, R8.reuse, 0x1 ;  /* 0x0000000800067211 */ /* 0x0c2fe400078a08ff */
[----:B------:R-:W-:Y:S02]  /*3e90*/  LEA R4, P6, R83, R8, 0x1 ;  /* 0x0000000853047211 */ /* 0x000fe400078c08ff */
[-C--:B------:R-:W-:Y:S02]  /*3ea0*/  LEA.HI.X.SX32 R3, R3, R10.reuse, 0x1, P4 ;  /* 0x0000000a03037211 */ /* 0x080fe400020f0eff */
[-C--:B------:R-:W-:Y:S02]  /*3eb0*/  LEA.HI.X.SX32 R7, R0, R10.reuse, 0x1, P5 ;  /* 0x0000000a00077211 */ /* 0x080fe400028f0eff */
[----:B------:R-:W-:Y:S02]  /*3ec0*/  LEA.HI.X.SX32 R5, R83, R10, 0x1, P6 ;  /* 0x0000000a53057211 */ /* 0x000fe400030f0eff */
[----:B------:R-:W-:-:S04]  /*3ed0*/  LEA R8, P4, R9, R8, 0x1 ;  /* 0x0000000809087211 */ /* 0x000fc800078808ff */
[----:B------:R-:W-:Y:S02]  /*3ee0*/  LEA.HI.X.SX32 R9, R9, R10, 0x1, P4 ;  /* 0x0000000a09097211 */ /* 0x000fe400020f0eff */
[----:B0-----:R-:W-:Y:S01]  /*3ef0*/  PRMT R0, R11, 0x7632, R0 ;  /* 0x000076320b007816 */ /* 0x001fe20000000000 */
[----:B------:R0:W-:Y:S04]  /*3f00*/  @P3 STG.E.U16 desc[UR6][R2.64], R11 ;  /* 0x0000000b02003986 */ /* 0x0001e8000c101506 */
[----:B------:R0:W-:Y:S04]  /*3f10*/  @P2 STG.E.U16 desc[UR6][R4.64], R0 ;  /* 0x0000000004002986 */ /* 0x0001e8000c101506 */
[----:B---3--:R0:W-:Y:S01]  /*3f20*/  @P1 STG.E.U16 desc[UR6][R6.64], R13 ;  /* 0x0000000d06001986 */ /* 0x0081e2000c101506 */
[----:B------:R-:W-:Y:S05]  /*3f30*/  @!P0 EXIT ;  /* 0x000000000000894d */ /* 0x000fea0003800000 */
[----:B0-----:R-:W-:-:S05]  /*3f40*/  PRMT R4, R13, 0x7632, R4 ;  /* 0x000076320d047816 */ /* 0x001fca0000000004 */
[----:B------:R-:W-:Y:S01]  /*3f50*/  STG.E.U16 desc[UR6][R8.64], R4 ;  /* 0x0000000408007986 */ /* 0x000fe2000c101506 */
[----:B------:R-:W-:Y:S05]  /*3f60*/  EXIT ;  /* 0x000000000000794d */ /* 0x000fea0003800000 */
.L_x_2:
[----:B------:R-:W-:-:S00]  /*3f70*/  BRA `(.L_x_2) ;  /* 0xfffffffc00fc7947 */ /* 0x000fc0000383ffff */
[----:B------:R-:W-:-:S00]  /*3f80*/  NOP ;  /* 0x0000000000007918 */ /* 0x000fc00000000000 */
[----:B------:R-:W-:-:S00]  /*3f90*/  NOP ;  /* 0x0000000000007918 */ /* 0x000fc00000000000 */
[----:B------:R-:W-:-:S00]  /*3fa0*/  NOP ;  /* 0x0000000000007918 */ /* 0x000fc00000000000 */
[----:B------:R-:W-:-:S00]  /*3fb0*/  NOP ;  /* 0x0000000000007918 */ /* 0x000fc00000000000 */
[----:B------:R-:W-:-:S00]  /*3fc0*/  NOP ;  /* 0x0000000000007918 */ /* 0x000fc00000000000 */
[----:B------:R-:W-:-:S00]  /*3fd0*/  NOP ;  /* 0x0000000000007918 */ /* 0x000fc00000000000 */
[----:B------:R-:W-:-:S00]  /*3fe0*/  NOP ;  /* 0x0000000000007918 */ /* 0x000fc00000000000 */
[----:B------:R-:W-:-:S00]  /*3ff0*/  NOP ;  /* 0x0000000000007918 */ /* 0x000fc00000000000 */
.L_x_3:


//--------------------- .nv.shared.matmul_kernel  --------------------------
	.section	.nv.shared.matmul_kernel,"aw",@nobits
	.sectionflags	@""
	.align	16
	.zero		1024


//--------------------- .nv.shared.reserved.0     --------------------------
	.section	.nv.shared.reserved.0,"aw",@nobits
	.weak		__nv_reservedSMEM_offset_0_alias
	.size		__nv_reservedSMEM_offset_0_alias, 0, 0
	.other		__nv_reservedSMEM_offset_0_alias,@"STO_CUDA_RESERVED_SHARED STV_DEFAULT"
__nv_reservedSMEM_offset_0_alias:
	.zero		0


//--------------------- .nv.constant0.matmul_kernel --------------------------
	.section	.nv.constant0.matmul_kernel,"a",@progbits
	.sectionflags	@""
	.align	4
.nv.constant0.matmul_kernel:
	.zero		608


//--------------------- SYMBOLS --------------------------

	.type		.nv.reservedSmem.offset0,@object
	.size		.nv.reservedSmem.offset0,0x4
